//
// Generated by NVIDIA NVVM Compiler
//
// Compiler Build ID: CL-36424714
// Cuda compilation tools, release 13.0, V13.0.88
// Based on NVVM 20.0.0
//

.version 9.0
.target sm_100
.address_size 64

	// .globl	_Z21matmul_kernel_cu_fp32ILi256ELi4EEvPKfS1_Pfii
// _ZZ21matmul_kernel_cu_fp32ILi256ELi4EEvPKfS1_PfiiE5sdata has been demoted
// _ZZ21matmul_kernel_cu_fp32ILi256ELi4EEvPKfS1_PfiiE4temp has been demoted
// _ZZ23matmul_kernel_cu_fp32_1ILi256ELi4EEvPKfS1_PfiiE5sdata has been demoted
// _ZZ23matmul_kernel_cu_fp32_1ILi256ELi4EEvPKfS1_PfiiE4temp has been demoted
.global .align 1 .b8 _ZN30_INTERNAL_d9da41df_4_k_cu_main4cuda3std3__45__cpo5beginE[1];
.global .align 1 .b8 _ZN30_INTERNAL_d9da41df_4_k_cu_main4cuda3std3__45__cpo3endE[1];
.global .align 1 .b8 _ZN30_INTERNAL_d9da41df_4_k_cu_main4cuda3std3__45__cpo6cbeginE[1];
.global .align 1 .b8 _ZN30_INTERNAL_d9da41df_4_k_cu_main4cuda3std3__45__cpo4cendE[1];
.global .align 1 .b8 _ZN30_INTERNAL_d9da41df_4_k_cu_main4cuda3std3__45__cpo6rbeginE[1];
.global .align 1 .b8 _ZN30_INTERNAL_d9da41df_4_k_cu_main4cuda3std3__45__cpo4rendE[1];
.global .align 1 .b8 _ZN30_INTERNAL_d9da41df_4_k_cu_main4cuda3std3__45__cpo7crbeginE[1];
.global .align 1 .b8 _ZN30_INTERNAL_d9da41df_4_k_cu_main4cuda3std3__45__cpo5crendE[1];
.global .align 1 .b8 _ZN30_INTERNAL_d9da41df_4_k_cu_main4cuda3std3__432_GLOBAL__N__d9da41df_4_k_cu_main6ignoreE[1];
.global .align 1 .b8 _ZN30_INTERNAL_d9da41df_4_k_cu_main4cuda3std3__419piecewise_constructE[1];
.global .align 1 .b8 _ZN30_INTERNAL_d9da41df_4_k_cu_main4cuda3std3__48in_placeE[1];
.global .align 1 .b8 _ZN30_INTERNAL_d9da41df_4_k_cu_main4cuda3std3__420unreachable_sentinelE[1];
.global .align 1 .b8 _ZN30_INTERNAL_d9da41df_4_k_cu_main4cuda3std6ranges3__45__cpo4swapE[1];
.global .align 1 .b8 _ZN30_INTERNAL_d9da41df_4_k_cu_main4cuda3std6ranges3__45__cpo9iter_moveE[1];
.global .align 1 .b8 _ZN30_INTERNAL_d9da41df_4_k_cu_main4cuda3std6ranges3__45__cpo5beginE[1];
.global .align 1 .b8 _ZN30_INTERNAL_d9da41df_4_k_cu_main4cuda3std6ranges3__45__cpo3endE[1];
.global .align 1 .b8 _ZN30_INTERNAL_d9da41df_4_k_cu_main4cuda3std6ranges3__45__cpo6cbeginE[1];
.global .align 1 .b8 _ZN30_INTERNAL_d9da41df_4_k_cu_main4cuda3std6ranges3__45__cpo4cendE[1];
.global .align 1 .b8 _ZN30_INTERNAL_d9da41df_4_k_cu_main4cuda3std6ranges3__45__cpo7advanceE[1];
.global .align 1 .b8 _ZN30_INTERNAL_d9da41df_4_k_cu_main4cuda3std6ranges3__45__cpo9iter_swapE[1];
.global .align 1 .b8 _ZN30_INTERNAL_d9da41df_4_k_cu_main4cuda3std6ranges3__45__cpo4nextE[1];
.global .align 1 .b8 _ZN30_INTERNAL_d9da41df_4_k_cu_main4cuda3std6ranges3__45__cpo4prevE[1];
.global .align 1 .b8 _ZN30_INTERNAL_d9da41df_4_k_cu_main4cuda3std6ranges3__45__cpo4dataE[1];
.global .align 1 .b8 _ZN30_INTERNAL_d9da41df_4_k_cu_main4cuda3std6ranges3__45__cpo5cdataE[1];
.global .align 1 .b8 _ZN30_INTERNAL_d9da41df_4_k_cu_main4cuda3std6ranges3__45__cpo4sizeE[1];
.global .align 1 .b8 _ZN30_INTERNAL_d9da41df_4_k_cu_main4cuda3std6ranges3__45__cpo5ssizeE[1];
.global .align 1 .b8 _ZN30_INTERNAL_d9da41df_4_k_cu_main4cuda3std6ranges3__45__cpo8distanceE[1];
.global .align 1 .b8 _ZN30_INTERNAL_d9da41df_4_k_cu_main6thrust24THRUST_300001_SM_1000_NS6system6detail10sequential3seqE[1];

.visible .entry _Z21matmul_kernel_cu_fp32ILi256ELi4EEvPKfS1_Pfii(
	.param .u64 .ptr .align 1 _Z21matmul_kernel_cu_fp32ILi256ELi4EEvPKfS1_Pfii_param_0,
	.param .u64 .ptr .align 1 _Z21matmul_kernel_cu_fp32ILi256ELi4EEvPKfS1_Pfii_param_1,
	.param .u64 .ptr .align 1 _Z21matmul_kernel_cu_fp32ILi256ELi4EEvPKfS1_Pfii_param_2,
	.param .u32 _Z21matmul_kernel_cu_fp32ILi256ELi4EEvPKfS1_Pfii_param_3,
	.param .u32 _Z21matmul_kernel_cu_fp32ILi256ELi4EEvPKfS1_Pfii_param_4
)
{
	.reg .pred 	%p<47>;
	.reg .b32 	%r<222>;
	.reg .b32 	%f<565>;
	.reg .b64 	%rd<111>;
	// demoted variable
	.shared .align 4 .b8 _ZZ21matmul_kernel_cu_fp32ILi256ELi4EEvPKfS1_PfiiE5sdata[1024];
	// demoted variable
	.shared .align 4 .b8 _ZZ21matmul_kernel_cu_fp32ILi256ELi4EEvPKfS1_PfiiE4temp[44];
	ld.param.u64 	%rd26, [_Z21matmul_kernel_cu_fp32ILi256ELi4EEvPKfS1_Pfii_param_0];
	ld.param.u64 	%rd24, [_Z21matmul_kernel_cu_fp32ILi256ELi4EEvPKfS1_Pfii_param_1];
	ld.param.u64 	%rd25, [_Z21matmul_kernel_cu_fp32ILi256ELi4EEvPKfS1_Pfii_param_2];
	ld.param.u32 	%r81, [_Z21matmul_kernel_cu_fp32ILi256ELi4EEvPKfS1_Pfii_param_3];
	ld.param.u32 	%r82, [_Z21matmul_kernel_cu_fp32ILi256ELi4EEvPKfS1_Pfii_param_4];
	cvta.to.global.u64 	%rd1, %rd26;
	mov.u32 	%r1, %tid.x;
	mov.u32 	%r83, %ctaid.x;
	shl.b32 	%r2, %r83, 2;
	setp.ge.s32 	%p1, %r2, %r82;
	@%p1 bra 	$L__BB0_77;
	cvta.to.global.u64 	%rd27, %rd24;
	shr.s32 	%r84, %r81, 31;
	shr.u32 	%r85, %r84, 30;
	add.s32 	%r86, %r81, %r85;
	shr.s32 	%r3, %r86, 2;
	and.b32  	%r87, %r86, -4;
	shl.b32 	%r88, %r1, 2;
	mov.u32 	%r89, _ZZ21matmul_kernel_cu_fp32ILi256ELi4EEvPKfS1_PfiiE5sdata;
	add.s32 	%r4, %r89, %r88;
	setp.ge.s32 	%p2, %r1, %r3;
	mov.u32 	%r5, %ntid.x;
	add.s32 	%r221, %r87, %r1;
	add.s32 	%r7, %r1, %r5;
	max.s32 	%r90, %r3, %r7;
	setp.lt.s32 	%p3, %r7, %r3;
	selp.u32 	%r91, 1, 0, %p3;
	add.s32 	%r92, %r7, %r91;
	sub.s32 	%r93, %r90, %r92;
	div.u32 	%r94, %r93, %r5;
	add.s32 	%r8, %r94, %r91;
	add.s32 	%r9, %r8, 1;
	mov.b32 	%r95, 0;
	st.shared.u32 	[%r4], %r95;
	mul.lo.s32 	%r96, %r2, %r81;
	mul.wide.s32 	%rd28, %r96, 4;
	add.s64 	%rd2, %rd27, %rd28;
	mov.f32 	%f540, 0f00000000;
	@%p2 bra 	$L__BB0_10;
	and.b32  	%r10, %r9, 3;
	setp.eq.s32 	%p4, %r10, 0;
	mov.f32 	%f540, 0f00000000;
	mov.u32 	%r198, %r1;
	@%p4 bra 	$L__BB0_6;
	mul.wide.u32 	%rd29, %r1, 16;
	add.s64 	%rd3, %rd1, %rd29;
	ld.global.v4.f32 	{%f60, %f61, %f62, %f63}, [%rd3];
	add.s64 	%rd4, %rd2, %rd29;
	ld.global.v4.f32 	{%f64, %f65, %f66, %f67}, [%rd4];
	mul.f32 	%f68, %f61, %f65;
	fma.rn.f32 	%f69, %f60, %f64, %f68;
	fma.rn.f32 	%f70, %f62, %f66, %f69;
	fma.rn.f32 	%f71, %f63, %f67, %f70;
	add.f32 	%f540, %f71, 0f00000000;
	setp.eq.s32 	%p5, %r10, 1;
	mov.u32 	%r198, %r7;
	@%p5 bra 	$L__BB0_6;
	mul.wide.s32 	%rd30, %r5, 16;
	add.s64 	%rd5, %rd3, %rd30;
	ld.global.v4.f32 	{%f72, %f73, %f74, %f75}, [%rd5];
	add.s64 	%rd6, %rd4, %rd30;
	ld.global.v4.f32 	{%f76, %f77, %f78, %f79}, [%rd6];
	mul.f32 	%f80, %f73, %f77;
	fma.rn.f32 	%f81, %f72, %f76, %f80;
	fma.rn.f32 	%f82, %f74, %f78, %f81;
	fma.rn.f32 	%f83, %f75, %f79, %f82;
	add.f32 	%f540, %f540, %f83;
	add.s32 	%r198, %r7, %r5;
	setp.eq.s32 	%p6, %r10, 2;
	@%p6 bra 	$L__BB0_6;
	add.s64 	%rd32, %rd5, %rd30;
	ld.global.v4.f32 	{%f84, %f85, %f86, %f87}, [%rd32];
	add.s64 	%rd33, %rd6, %rd30;
	ld.global.v4.f32 	{%f88, %f89, %f90, %f91}, [%rd33];
	mul.f32 	%f92, %f85, %f89;
	fma.rn.f32 	%f93, %f84, %f88, %f92;
	fma.rn.f32 	%f94, %f86, %f90, %f93;
	fma.rn.f32 	%f95, %f87, %f91, %f94;
	add.f32 	%f540, %f540, %f95;
	add.s32 	%r198, %r198, %r5;
$L__BB0_6:
	setp.lt.u32 	%p7, %r8, 3;
	@%p7 bra 	$L__BB0_9;
	shl.b32 	%r97, %r5, 1;
	add.s32 	%r201, %r198, %r97;
	shl.b32 	%r15, %r5, 2;
	mad.lo.s32 	%r200, %r5, 3, %r198;
	add.s32 	%r199, %r5, %r198;
$L__BB0_8:
	.pragma "nounroll";
	mul.wide.u32 	%rd34, %r198, 16;
	add.s64 	%rd35, %rd1, %rd34;
	ld.global.v4.f32 	{%f96, %f97, %f98, %f99}, [%rd35];
	add.s64 	%rd36, %rd2, %rd34;
	ld.global.v4.f32 	{%f100, %f101, %f102, %f103}, [%rd36];
	mul.f32 	%f104, %f97, %f101;
	fma.rn.f32 	%f105, %f96, %f100, %f104;
	fma.rn.f32 	%f106, %f98, %f102, %f105;
	fma.rn.f32 	%f107, %f99, %f103, %f106;
	add.f32 	%f108, %f540, %f107;
	add.s32 	%r98, %r198, %r5;
	mul.wide.u32 	%rd37, %r199, 16;
	add.s64 	%rd38, %rd1, %rd37;
	ld.global.v4.f32 	{%f109, %f110, %f111, %f112}, [%rd38];
	add.s64 	%rd39, %rd2, %rd37;
	ld.global.v4.f32 	{%f113, %f114, %f115, %f116}, [%rd39];
	mul.f32 	%f117, %f110, %f114;
	fma.rn.f32 	%f118, %f109, %f113, %f117;
	fma.rn.f32 	%f119, %f111, %f115, %f118;
	fma.rn.f32 	%f120, %f112, %f116, %f119;
	add.f32 	%f121, %f108, %f120;
	add.s32 	%r99, %r98, %r5;
	mul.wide.u32 	%rd40, %r201, 16;
	add.s64 	%rd41, %rd1, %rd40;
	ld.global.v4.f32 	{%f122, %f123, %f124, %f125}, [%rd41];
	add.s64 	%rd42, %rd2, %rd40;
	ld.global.v4.f32 	{%f126, %f127, %f128, %f129}, [%rd42];
	mul.f32 	%f130, %f123, %f127;
	fma.rn.f32 	%f131, %f122, %f126, %f130;
	fma.rn.f32 	%f132, %f124, %f128, %f131;
	fma.rn.f32 	%f133, %f125, %f129, %f132;
	add.f32 	%f134, %f121, %f133;
	add.s32 	%r100, %r99, %r5;
	mul.wide.u32 	%rd43, %r200, 16;
	add.s64 	%rd44, %rd1, %rd43;
	ld.global.v4.f32 	{%f135, %f136, %f137, %f138}, [%rd44];
	add.s64 	%rd45, %rd2, %rd43;
	ld.global.v4.f32 	{%f139, %f140, %f141, %f142}, [%rd45];
	mul.f32 	%f143, %f136, %f140;
	fma.rn.f32 	%f144, %f135, %f139, %f143;
	fma.rn.f32 	%f145, %f137, %f141, %f144;
	fma.rn.f32 	%f146, %f138, %f142, %f145;
	add.f32 	%f540, %f134, %f146;
	add.s32 	%r198, %r100, %r5;
	add.s32 	%r201, %r201, %r15;
	add.s32 	%r200, %r200, %r15;
	add.s32 	%r199, %r199, %r15;
	setp.lt.s32 	%p8, %r198, %r3;
	@%p8 bra 	$L__BB0_8;
$L__BB0_9:
	st.shared.f32 	[%r4], %f540;
$L__BB0_10:
	setp.ge.s32 	%p9, %r221, %r81;
	@%p9 bra 	$L__BB0_14;
	mov.u32 	%r203, %r221;
$L__BB0_12:
	mul.wide.s32 	%rd46, %r203, 4;
	add.s64 	%rd47, %rd1, %rd46;
	ld.global.f32 	%f147, [%rd47];
	add.s64 	%rd48, %rd2, %rd46;
	ld.global.f32 	%f148, [%rd48];
	fma.rn.f32 	%f540, %f147, %f148, %f540;
	add.s32 	%r203, %r203, %r5;
	setp.lt.s32 	%p10, %r203, %r81;
	@%p10 bra 	$L__BB0_12;
	st.shared.f32 	[%r4], %f540;
$L__BB0_14:
	bar.sync 	0;
	ld.shared.f32 	%f150, [%r4];
	// begin inline asm
	mov.u32 %r101, %laneid;
	// end inline asm
	mov.b32 	%r102, 1;
	mov.b32 	%r115, 31;
	mov.b32 	%r116, -1;
	// begin inline asm
	{  .reg .f32 r0;  .reg .pred p;  shfl.sync.down.b32 r0|p, %f150, %r102, %r115, %r116;  @p add.f32 r0, r0, %f150;  mov.f32 %f149, r0;}
	// end inline asm
	mov.b32 	%r105, 2;
	// begin inline asm
	{  .reg .f32 r0;  .reg .pred p;  shfl.sync.down.b32 r0|p, %f149, %r105, %r115, %r116;  @p add.f32 r0, r0, %f149;  mov.f32 %f152, r0;}
	// end inline asm
	mov.b32 	%r108, 4;
	// begin inline asm
	{  .reg .f32 r0;  .reg .pred p;  shfl.sync.down.b32 r0|p, %f152, %r108, %r115, %r116;  @p add.f32 r0, r0, %f152;  mov.f32 %f155, r0;}
	// end inline asm
	mov.b32 	%r111, 8;
	// begin inline asm
	{  .reg .f32 r0;  .reg .pred p;  shfl.sync.down.b32 r0|p, %f155, %r111, %r115, %r116;  @p add.f32 r0, r0, %f155;  mov.f32 %f158, r0;}
	// end inline asm
	mov.b32 	%r114, 16;
	// begin inline asm
	{  .reg .f32 r0;  .reg .pred p;  shfl.sync.down.b32 r0|p, %f158, %r114, %r115, %r116;  @p add.f32 r0, r0, %f158;  mov.f32 %f543, r0;}
	// end inline asm
	setp.ne.s32 	%p11, %r101, 0;
	@%p11 bra 	$L__BB0_16;
	shr.u32 	%r117, %r1, 3;
	and.b32  	%r118, %r117, 124;
	mov.u32 	%r119, _ZZ21matmul_kernel_cu_fp32ILi256ELi4EEvPKfS1_PfiiE4temp;
	add.s32 	%r120, %r119, %r118;
	st.shared.f32 	[%r120+8], %f543;
$L__BB0_16:
	setp.ne.s32 	%p12, %r1, 0;
	bar.sync 	0;
	@%p12 bra 	$L__BB0_18;
	ld.shared.f32 	%f164, [_ZZ21matmul_kernel_cu_fp32ILi256ELi4EEvPKfS1_PfiiE4temp+12];
	add.f32 	%f165, %f543, %f164;
	ld.shared.f32 	%f166, [_ZZ21matmul_kernel_cu_fp32ILi256ELi4EEvPKfS1_PfiiE4temp+16];
	add.f32 	%f167, %f165, %f166;
	ld.shared.f32 	%f168, [_ZZ21matmul_kernel_cu_fp32ILi256ELi4EEvPKfS1_PfiiE4temp+20];
	add.f32 	%f169, %f167, %f168;
	ld.shared.f32 	%f170, [_ZZ21matmul_kernel_cu_fp32ILi256ELi4EEvPKfS1_PfiiE4temp+24];
	add.f32 	%f171, %f169, %f170;
	ld.shared.f32 	%f172, [_ZZ21matmul_kernel_cu_fp32ILi256ELi4EEvPKfS1_PfiiE4temp+28];
	add.f32 	%f173, %f171, %f172;
	ld.shared.f32 	%f174, [_ZZ21matmul_kernel_cu_fp32ILi256ELi4EEvPKfS1_PfiiE4temp+32];
	add.f32 	%f175, %f173, %f174;
	ld.shared.f32 	%f176, [_ZZ21matmul_kernel_cu_fp32ILi256ELi4EEvPKfS1_PfiiE4temp+36];
	add.f32 	%f543, %f175, %f176;
$L__BB0_18:
	setp.ne.s32 	%p13, %r1, 0;
	bar.sync 	0;
	cvta.to.global.u64 	%rd49, %rd25;
	mul.wide.s32 	%rd50, %r2, 4;
	add.s64 	%rd7, %rd49, %rd50;
	@%p13 bra 	$L__BB0_20;
	st.global.f32 	[%rd7], %f543;
$L__BB0_20:
	setp.ge.s32 	%p14, %r1, %r3;
	bar.sync 	0;
	mov.b32 	%r121, 0;
	st.shared.u32 	[%r4], %r121;
	mul.wide.s32 	%rd8, %r81, 4;
	add.s64 	%rd9, %rd2, %rd8;
	mov.f32 	%f547, 0f00000000;
	@%p14 bra 	$L__BB0_29;
	and.b32  	%r29, %r9, 3;
	setp.eq.s32 	%p15, %r29, 0;
	mov.f32 	%f547, 0f00000000;
	mov.u32 	%r204, %r1;
	@%p15 bra 	$L__BB0_25;
	mul.wide.u32 	%rd51, %r1, 16;
	add.s64 	%rd10, %rd1, %rd51;
	ld.global.v4.f32 	{%f180, %f181, %f182, %f183}, [%rd10];
	add.s64 	%rd11, %rd9, %rd51;
	ld.global.v4.f32 	{%f184, %f185, %f186, %f187}, [%rd11];
	mul.f32 	%f188, %f181, %f185;
	fma.rn.f32 	%f189, %f180, %f184, %f188;
	fma.rn.f32 	%f190, %f182, %f186, %f189;
	fma.rn.f32 	%f191, %f183, %f187, %f190;
	add.f32 	%f547, %f191, 0f00000000;
	setp.eq.s32 	%p16, %r29, 1;
	mov.u32 	%r204, %r7;
	@%p16 bra 	$L__BB0_25;
	mul.wide.s32 	%rd52, %r5, 16;
	add.s64 	%rd12, %rd10, %rd52;
	ld.global.v4.f32 	{%f192, %f193, %f194, %f195}, [%rd12];
	add.s64 	%rd13, %rd11, %rd52;
	ld.global.v4.f32 	{%f196, %f197, %f198, %f199}, [%rd13];
	mul.f32 	%f200, %f193, %f197;
	fma.rn.f32 	%f201, %f192, %f196, %f200;
	fma.rn.f32 	%f202, %f194, %f198, %f201;
	fma.rn.f32 	%f203, %f195, %f199, %f202;
	add.f32 	%f547, %f547, %f203;
	add.s32 	%r204, %r7, %r5;
	setp.eq.s32 	%p17, %r29, 2;
	@%p17 bra 	$L__BB0_25;
	add.s64 	%rd54, %rd12, %rd52;
	ld.global.v4.f32 	{%f204, %f205, %f206, %f207}, [%rd54];
	add.s64 	%rd55, %rd13, %rd52;
	ld.global.v4.f32 	{%f208, %f209, %f210, %f211}, [%rd55];
	mul.f32 	%f212, %f205, %f209;
	fma.rn.f32 	%f213, %f204, %f208, %f212;
	fma.rn.f32 	%f214, %f206, %f210, %f213;
	fma.rn.f32 	%f215, %f207, %f211, %f214;
	add.f32 	%f547, %f547, %f215;
	add.s32 	%r204, %r204, %r5;
$L__BB0_25:
	setp.lt.u32 	%p18, %r8, 3;
	@%p18 bra 	$L__BB0_28;
	shl.b32 	%r123, %r5, 1;
	add.s32 	%r207, %r204, %r123;
	mad.lo.s32 	%r206, %r5, 3, %r204;
	add.s32 	%r205, %r5, %r204;
$L__BB0_27:
	.pragma "nounroll";
	mul.wide.u32 	%rd56, %r204, 16;
	add.s64 	%rd57, %rd1, %rd56;
	ld.global.v4.f32 	{%f216, %f217, %f218, %f219}, [%rd57];
	add.s64 	%rd58, %rd9, %rd56;
	ld.global.v4.f32 	{%f220, %f221, %f222, %f223}, [%rd58];
	mul.f32 	%f224, %f217, %f221;
	fma.rn.f32 	%f225, %f216, %f220, %f224;
	fma.rn.f32 	%f226, %f218, %f222, %f225;
	fma.rn.f32 	%f227, %f219, %f223, %f226;
	add.f32 	%f228, %f547, %f227;
	add.s32 	%r124, %r204, %r5;
	mul.wide.u32 	%rd59, %r205, 16;
	add.s64 	%rd60, %rd1, %rd59;
	ld.global.v4.f32 	{%f229, %f230, %f231, %f232}, [%rd60];
	add.s64 	%rd61, %rd9, %rd59;
	ld.global.v4.f32 	{%f233, %f234, %f235, %f236}, [%rd61];
	mul.f32 	%f237, %f230, %f234;
	fma.rn.f32 	%f238, %f229, %f233, %f237;
	fma.rn.f32 	%f239, %f231, %f235, %f238;
	fma.rn.f32 	%f240, %f232, %f236, %f239;
	add.f32 	%f241, %f228, %f240;
	add.s32 	%r125, %r124, %r5;
	mul.wide.u32 	%rd62, %r207, 16;
	add.s64 	%rd63, %rd1, %rd62;
	ld.global.v4.f32 	{%f242, %f243, %f244, %f245}, [%rd63];
	add.s64 	%rd64, %rd9, %rd62;
	ld.global.v4.f32 	{%f246, %f247, %f248, %f249}, [%rd64];
	mul.f32 	%f250, %f243, %f247;
	fma.rn.f32 	%f251, %f242, %f246, %f250;
	fma.rn.f32 	%f252, %f244, %f248, %f251;
	fma.rn.f32 	%f253, %f245, %f249, %f252;
	add.f32 	%f254, %f241, %f253;
	add.s32 	%r126, %r125, %r5;
	mul.wide.u32 	%rd65, %r206, 16;
	add.s64 	%rd66, %rd1, %rd65;
	ld.global.v4.f32 	{%f255, %f256, %f257, %f258}, [%rd66];
	add.s64 	%rd67, %rd9, %rd65;
	ld.global.v4.f32 	{%f259, %f260, %f261, %f262}, [%rd67];
	mul.f32 	%f263, %f256, %f260;
	fma.rn.f32 	%f264, %f255, %f259, %f263;
	fma.rn.f32 	%f265, %f257, %f261, %f264;
	fma.rn.f32 	%f266, %f258, %f262, %f265;
	add.f32 	%f547, %f254, %f266;
	add.s32 	%r204, %r126, %r5;
	shl.b32 	%r127, %r5, 2;
	add.s32 	%r207, %r207, %r127;
	add.s32 	%r206, %r206, %r127;
	add.s32 	%r205, %r205, %r127;
	setp.lt.s32 	%p19, %r204, %r3;
	@%p19 bra 	$L__BB0_27;
$L__BB0_28:
	st.shared.f32 	[%r4], %f547;
$L__BB0_29:
	setp.ge.s32 	%p20, %r221, %r81;
	@%p20 bra 	$L__BB0_33;
	mov.u32 	%r209, %r221;
$L__BB0_31:
	mul.wide.s32 	%rd68, %r209, 4;
	add.s64 	%rd69, %rd1, %rd68;
	ld.global.f32 	%f267, [%rd69];
	add.s64 	%rd70, %rd9, %rd68;
	ld.global.f32 	%f268, [%rd70];
	fma.rn.f32 	%f547, %f267, %f268, %f547;
	add.s32 	%r209, %r209, %r5;
	setp.lt.s32 	%p21, %r209, %r81;
	@%p21 bra 	$L__BB0_31;
	st.shared.f32 	[%r4], %f547;
$L__BB0_33:
	setp.ne.s32 	%p22, %r101, 0;
	bar.sync 	0;
	ld.shared.f32 	%f270, [%r4];
	mov.b32 	%r128, 1;
	mov.b32 	%r141, 31;
	mov.b32 	%r142, -1;
	// begin inline asm
	{  .reg .f32 r0;  .reg .pred p;  shfl.sync.down.b32 r0|p, %f270, %r128, %r141, %r142;  @p add.f32 r0, r0, %f270;  mov.f32 %f269, r0;}
	// end inline asm
	mov.b32 	%r131, 2;
	// begin inline asm
	{  .reg .f32 r0;  .reg .pred p;  shfl.sync.down.b32 r0|p, %f269, %r131, %r141, %r142;  @p add.f32 r0, r0, %f269;  mov.f32 %f272, r0;}
	// end inline asm
	mov.b32 	%r134, 4;
	// begin inline asm
	{  .reg .f32 r0;  .reg .pred p;  shfl.sync.down.b32 r0|p, %f272, %r134, %r141, %r142;  @p add.f32 r0, r0, %f272;  mov.f32 %f275, r0;}
	// end inline asm
	mov.b32 	%r137, 8;
	// begin inline asm
	{  .reg .f32 r0;  .reg .pred p;  shfl.sync.down.b32 r0|p, %f275, %r137, %r141, %r142;  @p add.f32 r0, r0, %f275;  mov.f32 %f278, r0;}
	// end inline asm
	mov.b32 	%r140, 16;
	// begin inline asm
	{  .reg .f32 r0;  .reg .pred p;  shfl.sync.down.b32 r0|p, %f278, %r140, %r141, %r142;  @p add.f32 r0, r0, %f278;  mov.f32 %f550, r0;}
	// end inline asm
	@%p22 bra 	$L__BB0_35;
	shr.u32 	%r143, %r1, 3;
	and.b32  	%r144, %r143, 124;
	mov.u32 	%r145, _ZZ21matmul_kernel_cu_fp32ILi256ELi4EEvPKfS1_PfiiE4temp;
	add.s32 	%r146, %r145, %r144;
	st.shared.f32 	[%r146+8], %f550;
$L__BB0_35:
	setp.ne.s32 	%p23, %r1, 0;
	bar.sync 	0;
	@%p23 bra 	$L__BB0_37;
	ld.shared.f32 	%f284, [_ZZ21matmul_kernel_cu_fp32ILi256ELi4EEvPKfS1_PfiiE4temp+12];
	add.f32 	%f285, %f550, %f284;
	ld.shared.f32 	%f286, [_ZZ21matmul_kernel_cu_fp32ILi256ELi4EEvPKfS1_PfiiE4temp+16];
	add.f32 	%f287, %f285, %f286;
	ld.shared.f32 	%f288, [_ZZ21matmul_kernel_cu_fp32ILi256ELi4EEvPKfS1_PfiiE4temp+20];
	add.f32 	%f289, %f287, %f288;
	ld.shared.f32 	%f290, [_ZZ21matmul_kernel_cu_fp32ILi256ELi4EEvPKfS1_PfiiE4temp+24];
	add.f32 	%f291, %f289, %f290;
	ld.shared.f32 	%f292, [_ZZ21matmul_kernel_cu_fp32ILi256ELi4EEvPKfS1_PfiiE4temp+28];
	add.f32 	%f293, %f291, %f292;
	ld.shared.f32 	%f294, [_ZZ21matmul_kernel_cu_fp32ILi256ELi4EEvPKfS1_PfiiE4temp+32];
	add.f32 	%f295, %f293, %f294;
	ld.shared.f32 	%f296, [_ZZ21matmul_kernel_cu_fp32ILi256ELi4EEvPKfS1_PfiiE4temp+36];
	add.f32 	%f550, %f295, %f296;
$L__BB0_37:
	setp.ne.s32 	%p24, %r1, 0;
	bar.sync 	0;
	@%p24 bra 	$L__BB0_39;
	st.global.f32 	[%rd7+4], %f550;
$L__BB0_39:
	setp.ge.s32 	%p25, %r1, %r3;
	bar.sync 	0;
	mov.b32 	%r147, 0;
	st.shared.u32 	[%r4], %r147;
	add.s64 	%rd14, %rd9, %rd8;
	mov.f32 	%f554, 0f00000000;
	@%p25 bra 	$L__BB0_48;
	add.s32 	%r148, %r8, 1;
	and.b32  	%r46, %r148, 3;
	setp.eq.s32 	%p26, %r46, 0;
	mov.f32 	%f554, 0f00000000;
	mov.u32 	%r210, %r1;
	@%p26 bra 	$L__BB0_44;
	mul.wide.u32 	%rd71, %r1, 16;
	add.s64 	%rd15, %rd1, %rd71;
	ld.global.v4.f32 	{%f300, %f301, %f302, %f303}, [%rd15];
	add.s64 	%rd16, %rd14, %rd71;
	ld.global.v4.f32 	{%f304, %f305, %f306, %f307}, [%rd16];
	mul.f32 	%f308, %f301, %f305;
	fma.rn.f32 	%f309, %f300, %f304, %f308;
	fma.rn.f32 	%f310, %f302, %f306, %f309;
	fma.rn.f32 	%f311, %f303, %f307, %f310;
	add.f32 	%f554, %f311, 0f00000000;
	setp.eq.s32 	%p27, %r46, 1;
	mov.u32 	%r210, %r7;
	@%p27 bra 	$L__BB0_44;
	mul.wide.s32 	%rd72, %r5, 16;
	add.s64 	%rd17, %rd15, %rd72;
	ld.global.v4.f32 	{%f312, %f313, %f314, %f315}, [%rd17];
	add.s64 	%rd18, %rd16, %rd72;
	ld.global.v4.f32 	{%f316, %f317, %f318, %f319}, [%rd18];
	mul.f32 	%f320, %f313, %f317;
	fma.rn.f32 	%f321, %f312, %f316, %f320;
	fma.rn.f32 	%f322, %f314, %f318, %f321;
	fma.rn.f32 	%f323, %f315, %f319, %f322;
	add.f32 	%f554, %f554, %f323;
	add.s32 	%r210, %r7, %r5;
	setp.eq.s32 	%p28, %r46, 2;
	@%p28 bra 	$L__BB0_44;
	add.s64 	%rd74, %rd17, %rd72;
	ld.global.v4.f32 	{%f324, %f325, %f326, %f327}, [%rd74];
	add.s64 	%rd75, %rd18, %rd72;
	ld.global.v4.f32 	{%f328, %f329, %f330, %f331}, [%rd75];
	mul.f32 	%f332, %f325, %f329;
	fma.rn.f32 	%f333, %f324, %f328, %f332;
	fma.rn.f32 	%f334, %f326, %f330, %f333;
	fma.rn.f32 	%f335, %f327, %f331, %f334;
	add.f32 	%f554, %f554, %f335;
	add.s32 	%r210, %r210, %r5;
$L__BB0_44:
	setp.lt.u32 	%p29, %r8, 3;
	@%p29 bra 	$L__BB0_47;
	shl.b32 	%r149, %r5, 1;
	add.s32 	%r213, %r210, %r149;
	mad.lo.s32 	%r212, %r5, 3, %r210;
	add.s32 	%r211, %r5, %r210;
$L__BB0_46:
	.pragma "nounroll";
	mul.wide.u32 	%rd76, %r210, 16;
	add.s64 	%rd77, %rd1, %rd76;
	ld.global.v4.f32 	{%f336, %f337, %f338, %f339}, [%rd77];
	add.s64 	%rd78, %rd14, %rd76;
	ld.global.v4.f32 	{%f340, %f341, %f342, %f343}, [%rd78];
	mul.f32 	%f344, %f337, %f341;
	fma.rn.f32 	%f345, %f336, %f340, %f344;
	fma.rn.f32 	%f346, %f338, %f342, %f345;
	fma.rn.f32 	%f347, %f339, %f343, %f346;
	add.f32 	%f348, %f554, %f347;
	add.s32 	%r150, %r210, %r5;
	mul.wide.u32 	%rd79, %r211, 16;
	add.s64 	%rd80, %rd1, %rd79;
	ld.global.v4.f32 	{%f349, %f350, %f351, %f352}, [%rd80];
	add.s64 	%rd81, %rd14, %rd79;
	ld.global.v4.f32 	{%f353, %f354, %f355, %f356}, [%rd81];
	mul.f32 	%f357, %f350, %f354;
	fma.rn.f32 	%f358, %f349, %f353, %f357;
	fma.rn.f32 	%f359, %f351, %f355, %f358;
	fma.rn.f32 	%f360, %f352, %f356, %f359;
	add.f32 	%f361, %f348, %f360;
	add.s32 	%r151, %r150, %r5;
	mul.wide.u32 	%rd82, %r213, 16;
	add.s64 	%rd83, %rd1, %rd82;
	ld.global.v4.f32 	{%f362, %f363, %f364, %f365}, [%rd83];
	add.s64 	%rd84, %rd14, %rd82;
	ld.global.v4.f32 	{%f366, %f367, %f368, %f369}, [%rd84];
	mul.f32 	%f370, %f363, %f367;
	fma.rn.f32 	%f371, %f362, %f366, %f370;
	fma.rn.f32 	%f372, %f364, %f368, %f371;
	fma.rn.f32 	%f373, %f365, %f369, %f372;
	add.f32 	%f374, %f361, %f373;
	add.s32 	%r152, %r151, %r5;
	mul.wide.u32 	%rd85, %r212, 16;
	add.s64 	%rd86, %rd1, %rd85;
	ld.global.v4.f32 	{%f375, %f376, %f377, %f378}, [%rd86];
	add.s64 	%rd87, %rd14, %rd85;
	ld.global.v4.f32 	{%f379, %f380, %f381, %f382}, [%rd87];
	mul.f32 	%f383, %f376, %f380;
	fma.rn.f32 	%f384, %f375, %f379, %f383;
	fma.rn.f32 	%f385, %f377, %f381, %f384;
	fma.rn.f32 	%f386, %f378, %f382, %f385;
	add.f32 	%f554, %f374, %f386;
	add.s32 	%r210, %r152, %r5;
	shl.b32 	%r153, %r5, 2;
	add.s32 	%r213, %r213, %r153;
	add.s32 	%r212, %r212, %r153;
	add.s32 	%r211, %r211, %r153;
	setp.lt.s32 	%p30, %r210, %r3;
	@%p30 bra 	$L__BB0_46;
$L__BB0_47:
	st.shared.f32 	[%r4], %f554;
$L__BB0_48:
	setp.ge.s32 	%p31, %r221, %r81;
	@%p31 bra 	$L__BB0_52;
	mov.u32 	%r215, %r221;
$L__BB0_50:
	mul.wide.s32 	%rd88, %r215, 4;
	add.s64 	%rd89, %rd1, %rd88;
	ld.global.f32 	%f387, [%rd89];
	add.s64 	%rd90, %rd14, %rd88;
	ld.global.f32 	%f388, [%rd90];
	fma.rn.f32 	%f554, %f387, %f388, %f554;
	add.s32 	%r215, %r215, %r5;
	setp.lt.s32 	%p32, %r215, %r81;
	@%p32 bra 	$L__BB0_50;
	st.shared.f32 	[%r4], %f554;
$L__BB0_52:
	setp.ne.s32 	%p33, %r101, 0;
	bar.sync 	0;
	ld.shared.f32 	%f390, [%r4];
	mov.b32 	%r154, 1;
	mov.b32 	%r167, 31;
	mov.b32 	%r168, -1;
	// begin inline asm
	{  .reg .f32 r0;  .reg .pred p;  shfl.sync.down.b32 r0|p, %f390, %r154, %r167, %r168;  @p add.f32 r0, r0, %f390;  mov.f32 %f389, r0;}
	// end inline asm
	mov.b32 	%r157, 2;
	// begin inline asm
	{  .reg .f32 r0;  .reg .pred p;  shfl.sync.down.b32 r0|p, %f389, %r157, %r167, %r168;  @p add.f32 r0, r0, %f389;  mov.f32 %f392, r0;}
	// end inline asm
	mov.b32 	%r160, 4;
	// begin inline asm
	{  .reg .f32 r0;  .reg .pred p;  shfl.sync.down.b32 r0|p, %f392, %r160, %r167, %r168;  @p add.f32 r0, r0, %f392;  mov.f32 %f395, r0;}
	// end inline asm
	mov.b32 	%r163, 8;
	// begin inline asm
	{  .reg .f32 r0;  .reg .pred p;  shfl.sync.down.b32 r0|p, %f395, %r163, %r167, %r168;  @p add.f32 r0, r0, %f395;  mov.f32 %f398, r0;}
	// end inline asm
	mov.b32 	%r166, 16;
	// begin inline asm
	{  .reg .f32 r0;  .reg .pred p;  shfl.sync.down.b32 r0|p, %f398, %r166, %r167, %r168;  @p add.f32 r0, r0, %f398;  mov.f32 %f557, r0;}
	// end inline asm
	@%p33 bra 	$L__BB0_54;
	shr.u32 	%r169, %r1, 3;
	and.b32  	%r170, %r169, 124;
	mov.u32 	%r171, _ZZ21matmul_kernel_cu_fp32ILi256ELi4EEvPKfS1_PfiiE4temp;
	add.s32 	%r172, %r171, %r170;
	st.shared.f32 	[%r172+8], %f557;
$L__BB0_54:
	setp.ne.s32 	%p34, %r1, 0;
	bar.sync 	0;
	@%p34 bra 	$L__BB0_56;
	ld.shared.f32 	%f404, [_ZZ21matmul_kernel_cu_fp32ILi256ELi4EEvPKfS1_PfiiE4temp+12];
	add.f32 	%f405, %f557, %f404;
	ld.shared.f32 	%f406, [_ZZ21matmul_kernel_cu_fp32ILi256ELi4EEvPKfS1_PfiiE4temp+16];
	add.f32 	%f407, %f405, %f406;
	ld.shared.f32 	%f408, [_ZZ21matmul_kernel_cu_fp32ILi256ELi4EEvPKfS1_PfiiE4temp+20];
	add.f32 	%f409, %f407, %f408;
	ld.shared.f32 	%f410, [_ZZ21matmul_kernel_cu_fp32ILi256ELi4EEvPKfS1_PfiiE4temp+24];
	add.f32 	%f411, %f409, %f410;
	ld.shared.f32 	%f412, [_ZZ21matmul_kernel_cu_fp32ILi256ELi4EEvPKfS1_PfiiE4temp+28];
	add.f32 	%f413, %f411, %f412;
	ld.shared.f32 	%f414, [_ZZ21matmul_kernel_cu_fp32ILi256ELi4EEvPKfS1_PfiiE4temp+32];
	add.f32 	%f415, %f413, %f414;
	ld.shared.f32 	%f416, [_ZZ21matmul_kernel_cu_fp32ILi256ELi4EEvPKfS1_PfiiE4temp+36];
	add.f32 	%f557, %f415, %f416;
$L__BB0_56:
	setp.ne.s32 	%p35, %r1, 0;
	bar.sync 	0;
	@%p35 bra 	$L__BB0_58;
	st.global.f32 	[%rd7+8], %f557;
$L__BB0_58:
	setp.ge.s32 	%p36, %r1, %r3;
	bar.sync 	0;
	mov.b32 	%r173, 0;
	st.shared.u32 	[%r4], %r173;
	add.s64 	%rd19, %rd14, %rd8;
	mov.f32 	%f561, 0f00000000;
	@%p36 bra 	$L__BB0_67;
	add.s32 	%r174, %r8, 1;
	and.b32  	%r63, %r174, 3;
	setp.eq.s32 	%p37, %r63, 0;
	mov.f32 	%f561, 0f00000000;
	mov.u32 	%r216, %r1;
	@%p37 bra 	$L__BB0_63;
	mul.wide.u32 	%rd91, %r1, 16;
	add.s64 	%rd20, %rd1, %rd91;
	ld.global.v4.f32 	{%f420, %f421, %f422, %f423}, [%rd20];
	add.s64 	%rd21, %rd19, %rd91;
	ld.global.v4.f32 	{%f424, %f425, %f426, %f427}, [%rd21];
	mul.f32 	%f428, %f421, %f425;
	fma.rn.f32 	%f429, %f420, %f424, %f428;
	fma.rn.f32 	%f430, %f422, %f426, %f429;
	fma.rn.f32 	%f431, %f423, %f427, %f430;
	add.f32 	%f561, %f431, 0f00000000;
	setp.eq.s32 	%p38, %r63, 1;
	mov.u32 	%r216, %r7;
	@%p38 bra 	$L__BB0_63;
	mul.wide.s32 	%rd92, %r5, 16;
	add.s64 	%rd22, %rd20, %rd92;
	ld.global.v4.f32 	{%f432, %f433, %f434, %f435}, [%rd22];
	add.s64 	%rd23, %rd21, %rd92;
	ld.global.v4.f32 	{%f436, %f437, %f438, %f439}, [%rd23];
	mul.f32 	%f440, %f433, %f437;
	fma.rn.f32 	%f441, %f432, %f436, %f440;
	fma.rn.f32 	%f442, %f434, %f438, %f441;
	fma.rn.f32 	%f443, %f435, %f439, %f442;
	add.f32 	%f561, %f561, %f443;
	add.s32 	%r216, %r7, %r5;
	setp.eq.s32 	%p39, %r63, 2;
	@%p39 bra 	$L__BB0_63;
	add.s64 	%rd94, %rd22, %rd92;
	ld.global.v4.f32 	{%f444, %f445, %f446, %f447}, [%rd94];
	add.s64 	%rd95, %rd23, %rd92;
	ld.global.v4.f32 	{%f448, %f449, %f450, %f451}, [%rd95];
	mul.f32 	%f452, %f445, %f449;
	fma.rn.f32 	%f453, %f444, %f448, %f452;
	fma.rn.f32 	%f454, %f446, %f450, %f453;
	fma.rn.f32 	%f455, %f447, %f451, %f454;
	add.f32 	%f561, %f561, %f455;
	add.s32 	%r216, %r216, %r5;
$L__BB0_63:
	setp.lt.u32 	%p40, %r8, 3;
	@%p40 bra 	$L__BB0_66;
	shl.b32 	%r175, %r5, 1;
	add.s32 	%r219, %r216, %r175;
	shl.b32 	%r68, %r5, 2;
	mad.lo.s32 	%r218, %r5, 3, %r216;
	add.s32 	%r217, %r5, %r216;
$L__BB0_65:
	.pragma "nounroll";
	mul.wide.u32 	%rd96, %r216, 16;
	add.s64 	%rd97, %rd1, %rd96;
	ld.global.v4.f32 	{%f456, %f457, %f458, %f459}, [%rd97];
	add.s64 	%rd98, %rd19, %rd96;
	ld.global.v4.f32 	{%f460, %f461, %f462, %f463}, [%rd98];
	mul.f32 	%f464, %f457, %f461;
	fma.rn.f32 	%f465, %f456, %f460, %f464;
	fma.rn.f32 	%f466, %f458, %f462, %f465;
	fma.rn.f32 	%f467, %f459, %f463, %f466;
	add.f32 	%f468, %f561, %f467;
	add.s32 	%r176, %r216, %r5;
	mul.wide.u32 	%rd99, %r217, 16;
	add.s64 	%rd100, %rd1, %rd99;
	ld.global.v4.f32 	{%f469, %f470, %f471, %f472}, [%rd100];
	add.s64 	%rd101, %rd19, %rd99;
	ld.global.v4.f32 	{%f473, %f474, %f475, %f476}, [%rd101];
	mul.f32 	%f477, %f470, %f474;
	fma.rn.f32 	%f478, %f469, %f473, %f477;
	fma.rn.f32 	%f479, %f471, %f475, %f478;
	fma.rn.f32 	%f480, %f472, %f476, %f479;
	add.f32 	%f481, %f468, %f480;
	add.s32 	%r177, %r176, %r5;
	mul.wide.u32 	%rd102, %r219, 16;
	add.s64 	%rd103, %rd1, %rd102;
	ld.global.v4.f32 	{%f482, %f483, %f484, %f485}, [%rd103];
	add.s64 	%rd104, %rd19, %rd102;
	ld.global.v4.f32 	{%f486, %f487, %f488, %f489}, [%rd104];
	mul.f32 	%f490, %f483, %f487;
	fma.rn.f32 	%f491, %f482, %f486, %f490;
	fma.rn.f32 	%f492, %f484, %f488, %f491;
	fma.rn.f32 	%f493, %f485, %f489, %f492;
	add.f32 	%f494, %f481, %f493;
	add.s32 	%r178, %r177, %r5;
	mul.wide.u32 	%rd105, %r218, 16;
	add.s64 	%rd106, %rd1, %rd105;
	ld.global.v4.f32 	{%f495, %f496, %f497, %f498}, [%rd106];
	add.s64 	%rd107, %rd19, %rd105;
	ld.global.v4.f32 	{%f499, %f500, %f501, %f502}, [%rd107];
	mul.f32 	%f503, %f496, %f500;
	fma.rn.f32 	%f504, %f495, %f499, %f503;
	fma.rn.f32 	%f505, %f497, %f501, %f504;
	fma.rn.f32 	%f506, %f498, %f502, %f505;
	add.f32 	%f561, %f494, %f506;
	add.s32 	%r216, %r178, %r5;
	add.s32 	%r219, %r219, %r68;
	add.s32 	%r218, %r218, %r68;
	add.s32 	%r217, %r217, %r68;
	setp.lt.s32 	%p41, %r216, %r3;
	@%p41 bra 	$L__BB0_65;
$L__BB0_66:
	st.shared.f32 	[%r4], %f561;
$L__BB0_67:
	setp.ge.s32 	%p42, %r221, %r81;
	@%p42 bra 	$L__BB0_70;
$L__BB0_68:
	mul.wide.s32 	%rd108, %r221, 4;
	add.s64 	%rd109, %rd1, %rd108;
	ld.global.f32 	%f507, [%rd109];
	add.s64 	%rd110, %rd19, %rd108;
	ld.global.f32 	%f508, [%rd110];
	fma.rn.f32 	%f561, %f507, %f508, %f561;
	add.s32 	%r221, %r221, %r5;
	setp.lt.s32 	%p43, %r221, %r81;
	@%p43 bra 	$L__BB0_68;
	st.shared.f32 	[%r4], %f561;
$L__BB0_70:
	setp.ne.s32 	%p44, %r101, 0;
	bar.sync 	0;
	ld.shared.f32 	%f510, [%r4];
	mov.b32 	%r179, 1;
	mov.b32 	%r192, 31;
	mov.b32 	%r193, -1;
	// begin inline asm
	{  .reg .f32 r0;  .reg .pred p;  shfl.sync.down.b32 r0|p, %f510, %r179, %r192, %r193;  @p add.f32 r0, r0, %f510;  mov.f32 %f509, r0;}
	// end inline asm
	mov.b32 	%r182, 2;
	// begin inline asm
	{  .reg .f32 r0;  .reg .pred p;  shfl.sync.down.b32 r0|p, %f509, %r182, %r192, %r193;  @p add.f32 r0, r0, %f509;  mov.f32 %f512, r0;}
	// end inline asm
	mov.b32 	%r185, 4;
	// begin inline asm
	{  .reg .f32 r0;  .reg .pred p;  shfl.sync.down.b32 r0|p, %f512, %r185, %r192, %r193;  @p add.f32 r0, r0, %f512;  mov.f32 %f515, r0;}
	// end inline asm
	mov.b32 	%r188, 8;
	// begin inline asm
	{  .reg .f32 r0;  .reg .pred p;  shfl.sync.down.b32 r0|p, %f515, %r188, %r192, %r193;  @p add.f32 r0, r0, %f515;  mov.f32 %f518, r0;}
	// end inline asm
	mov.b32 	%r191, 16;
	// begin inline asm
	{  .reg .f32 r0;  .reg .pred p;  shfl.sync.down.b32 r0|p, %f518, %r191, %r192, %r193;  @p add.f32 r0, r0, %f518;  mov.f32 %f564, r0;}
	// end inline asm
	@%p44 bra 	$L__BB0_72;
	shr.u32 	%r194, %r1, 3;
	and.b32  	%r195, %r194, 124;
	mov.u32 	%r196, _ZZ21matmul_kernel_cu_fp32ILi256ELi4EEvPKfS1_PfiiE4temp;
	add.s32 	%r197, %r196, %r195;
	st.shared.f32 	[%r197+8], %f564;
$L__BB0_72:
	setp.ne.s32 	%p45, %r1, 0;
	bar.sync 	0;
	@%p45 bra 	$L__BB0_74;
	ld.shared.f32 	%f524, [_ZZ21matmul_kernel_cu_fp32ILi256ELi4EEvPKfS1_PfiiE4temp+12];
	add.f32 	%f525, %f564, %f524;
	ld.shared.f32 	%f526, [_ZZ21matmul_kernel_cu_fp32ILi256ELi4EEvPKfS1_PfiiE4temp+16];
	add.f32 	%f527, %f525, %f526;
	ld.shared.f32 	%f528, [_ZZ21matmul_kernel_cu_fp32ILi256ELi4EEvPKfS1_PfiiE4temp+20];
	add.f32 	%f529, %f527, %f528;
	ld.shared.f32 	%f530, [_ZZ21matmul_kernel_cu_fp32ILi256ELi4EEvPKfS1_PfiiE4temp+24];
	add.f32 	%f531, %f529, %f530;
	ld.shared.f32 	%f532, [_ZZ21matmul_kernel_cu_fp32ILi256ELi4EEvPKfS1_PfiiE4temp+28];
	add.f32 	%f533, %f531, %f532;
	ld.shared.f32 	%f534, [_ZZ21matmul_kernel_cu_fp32ILi256ELi4EEvPKfS1_PfiiE4temp+32];
	add.f32 	%f535, %f533, %f534;
	ld.shared.f32 	%f536, [_ZZ21matmul_kernel_cu_fp32ILi256ELi4EEvPKfS1_PfiiE4temp+36];
	add.f32 	%f564, %f535, %f536;
$L__BB0_74:
	setp.ne.s32 	%p46, %r1, 0;
	bar.sync 	0;
	@%p46 bra 	$L__BB0_76;
	st.global.f32 	[%rd7+12], %f564;
$L__BB0_76:
	bar.sync 	0;
$L__BB0_77:
	ret;

}
	// .globl	_Z23matmul_kernel_cu_fp32_1ILi256ELi4EEvPKfS1_Pfii
.visible .entry _Z23matmul_kernel_cu_fp32_1ILi256ELi4EEvPKfS1_Pfii(
	.param .u64 .ptr .align 1 _Z23matmul_kernel_cu_fp32_1ILi256ELi4EEvPKfS1_Pfii_param_0,
	.param .u64 .ptr .align 1 _Z23matmul_kernel_cu_fp32_1ILi256ELi4EEvPKfS1_Pfii_param_1,
	.param .u64 .ptr .align 1 _Z23matmul_kernel_cu_fp32_1ILi256ELi4EEvPKfS1_Pfii_param_2,
	.param .u32 _Z23matmul_kernel_cu_fp32_1ILi256ELi4EEvPKfS1_Pfii_param_3,
	.param .u32 _Z23matmul_kernel_cu_fp32_1ILi256ELi4EEvPKfS1_Pfii_param_4
)
{
	.reg .pred 	%p<22>;
	.reg .b32 	%r<101>;
	.reg .b32 	%f<153>;
	.reg .b64 	%rd<25>;
	// demoted variable
	.shared .align 4 .b8 _ZZ23matmul_kernel_cu_fp32_1ILi256ELi4EEvPKfS1_PfiiE5sdata[1024];
	// demoted variable
	.shared .align 4 .b8 _ZZ23matmul_kernel_cu_fp32_1ILi256ELi4EEvPKfS1_PfiiE4temp[44];
	ld.param.u64 	%rd5, [_Z23matmul_kernel_cu_fp32_1ILi256ELi4EEvPKfS1_Pfii_param_0];
	ld.param.u64 	%rd6, [_Z23matmul_kernel_cu_fp32_1ILi256ELi4EEvPKfS1_Pfii_param_1];
	ld.param.u64 	%rd4, [_Z23matmul_kernel_cu_fp32_1ILi256ELi4EEvPKfS1_Pfii_param_2];
	ld.param.u32 	%r19, [_Z23matmul_kernel_cu_fp32_1ILi256ELi4EEvPKfS1_Pfii_param_3];
	ld.param.u32 	%r20, [_Z23matmul_kernel_cu_fp32_1ILi256ELi4EEvPKfS1_Pfii_param_4];
	cvta.to.global.u64 	%rd1, %rd6;
	cvta.to.global.u64 	%rd2, %rd5;
	mov.u32 	%r1, %tid.x;
	mov.u32 	%r21, %ctaid.x;
	shl.b32 	%r2, %r21, 2;
	setp.ge.s32 	%p1, %r2, %r20;
	@%p1 bra 	$L__BB1_42;
	shl.b32 	%r22, %r1, 2;
	mov.u32 	%r23, _ZZ23matmul_kernel_cu_fp32_1ILi256ELi4EEvPKfS1_PfiiE5sdata;
	add.s32 	%r3, %r23, %r22;
	setp.ge.s32 	%p2, %r1, %r19;
	mov.u32 	%r4, %ntid.x;
	shr.u32 	%r24, %r1, 3;
	and.b32  	%r25, %r24, 124;
	mov.u32 	%r26, _ZZ23matmul_kernel_cu_fp32_1ILi256ELi4EEvPKfS1_PfiiE4temp;
	add.s32 	%r27, %r26, %r25;
	add.s32 	%r5, %r27, 8;
	mov.b32 	%r28, 0;
	st.shared.u32 	[%r3], %r28;
	mul.lo.s32 	%r6, %r2, %r19;
	@%p2 bra 	$L__BB1_5;
	mov.f32 	%f145, 0f00000000;
	mov.u32 	%r97, %r1;
$L__BB1_3:
	mul.wide.s32 	%rd7, %r97, 4;
	add.s64 	%rd8, %rd2, %rd7;
	ld.global.f32 	%f22, [%rd8];
	add.s32 	%r29, %r97, %r6;
	mul.wide.s32 	%rd9, %r29, 4;
	add.s64 	%rd10, %rd1, %rd9;
	ld.global.f32 	%f23, [%rd10];
	fma.rn.f32 	%f145, %f22, %f23, %f145;
	add.s32 	%r97, %r97, %r4;
	setp.lt.s32 	%p3, %r97, %r19;
	@%p3 bra 	$L__BB1_3;
	st.shared.f32 	[%r3], %f145;
$L__BB1_5:
	bar.sync 	0;
	ld.shared.f32 	%f25, [%r3];
	// begin inline asm
	mov.u32 %r30, %laneid;
	// end inline asm
	mov.b32 	%r31, 1;
	mov.b32 	%r44, 31;
	mov.b32 	%r45, -1;
	// begin inline asm
	{  .reg .f32 r0;  .reg .pred p;  shfl.sync.down.b32 r0|p, %f25, %r31, %r44, %r45;  @p add.f32 r0, r0, %f25;  mov.f32 %f24, r0;}
	// end inline asm
	mov.b32 	%r34, 2;
	// begin inline asm
	{  .reg .f32 r0;  .reg .pred p;  shfl.sync.down.b32 r0|p, %f24, %r34, %r44, %r45;  @p add.f32 r0, r0, %f24;  mov.f32 %f27, r0;}
	// end inline asm
	mov.b32 	%r37, 4;
	// begin inline asm
	{  .reg .f32 r0;  .reg .pred p;  shfl.sync.down.b32 r0|p, %f27, %r37, %r44, %r45;  @p add.f32 r0, r0, %f27;  mov.f32 %f30, r0;}
	// end inline asm
	mov.b32 	%r40, 8;
	// begin inline asm
	{  .reg .f32 r0;  .reg .pred p;  shfl.sync.down.b32 r0|p, %f30, %r40, %r44, %r45;  @p add.f32 r0, r0, %f30;  mov.f32 %f33, r0;}
	// end inline asm
	mov.b32 	%r43, 16;
	// begin inline asm
	{  .reg .f32 r0;  .reg .pred p;  shfl.sync.down.b32 r0|p, %f33, %r43, %r44, %r45;  @p add.f32 r0, r0, %f33;  mov.f32 %f146, r0;}
	// end inline asm
	setp.ne.s32 	%p4, %r30, 0;
	@%p4 bra 	$L__BB1_7;
	st.shared.f32 	[%r5], %f146;
$L__BB1_7:
	setp.ne.s32 	%p5, %r1, 0;
	bar.sync 	0;
	@%p5 bra 	$L__BB1_9;
	ld.shared.f32 	%f39, [_ZZ23matmul_kernel_cu_fp32_1ILi256ELi4EEvPKfS1_PfiiE4temp+12];
	add.f32 	%f40, %f146, %f39;
	ld.shared.f32 	%f41, [_ZZ23matmul_kernel_cu_fp32_1ILi256ELi4EEvPKfS1_PfiiE4temp+16];
	add.f32 	%f42, %f40, %f41;
	ld.shared.f32 	%f43, [_ZZ23matmul_kernel_cu_fp32_1ILi256ELi4EEvPKfS1_PfiiE4temp+20];
	add.f32 	%f44, %f42, %f43;
	ld.shared.f32 	%f45, [_ZZ23matmul_kernel_cu_fp32_1ILi256ELi4EEvPKfS1_PfiiE4temp+24];
	add.f32 	%f46, %f44, %f45;
	ld.shared.f32 	%f47, [_ZZ23matmul_kernel_cu_fp32_1ILi256ELi4EEvPKfS1_PfiiE4temp+28];
	add.f32 	%f48, %f46, %f47;
	ld.shared.f32 	%f49, [_ZZ23matmul_kernel_cu_fp32_1ILi256ELi4EEvPKfS1_PfiiE4temp+32];
	add.f32 	%f50, %f48, %f49;
	ld.shared.f32 	%f51, [_ZZ23matmul_kernel_cu_fp32_1ILi256ELi4EEvPKfS1_PfiiE4temp+36];
	add.f32 	%f146, %f50, %f51;
$L__BB1_9:
	setp.ne.s32 	%p6, %r1, 0;
	bar.sync 	0;
	cvta.to.global.u64 	%rd11, %rd4;
	mul.wide.s32 	%rd12, %r2, 4;
	add.s64 	%rd3, %rd11, %rd12;
	@%p6 bra 	$L__BB1_11;
	st.global.f32 	[%rd3], %f146;
$L__BB1_11:
	setp.ge.s32 	%p7, %r1, %r19;
	bar.sync 	0;
	mov.b32 	%r46, 0;
	st.shared.u32 	[%r3], %r46;
	add.s32 	%r10, %r6, %r19;
	@%p7 bra 	$L__BB1_15;
	mov.f32 	%f147, 0f00000000;
	mov.u32 	%r98, %r1;
$L__BB1_13:
	mul.wide.s32 	%rd13, %r98, 4;
	add.s64 	%rd14, %rd2, %rd13;
	ld.global.f32 	%f53, [%rd14];
	add.s32 	%r47, %r98, %r10;
	mul.wide.s32 	%rd15, %r47, 4;
	add.s64 	%rd16, %rd1, %rd15;
	ld.global.f32 	%f54, [%rd16];
	fma.rn.f32 	%f147, %f53, %f54, %f147;
	add.s32 	%r98, %r98, %r4;
	setp.lt.s32 	%p8, %r98, %r19;
	@%p8 bra 	$L__BB1_13;
	st.shared.f32 	[%r3], %f147;
$L__BB1_15:
	setp.ne.s32 	%p9, %r30, 0;
	bar.sync 	0;
	ld.shared.f32 	%f56, [%r3];
	mov.b32 	%r48, 1;
	mov.b32 	%r61, 31;
	mov.b32 	%r62, -1;
	// begin inline asm
	{  .reg .f32 r0;  .reg .pred p;  shfl.sync.down.b32 r0|p, %f56, %r48, %r61, %r62;  @p add.f32 r0, r0, %f56;  mov.f32 %f55, r0;}
	// end inline asm
	mov.b32 	%r51, 2;
	// begin inline asm
	{  .reg .f32 r0;  .reg .pred p;  shfl.sync.down.b32 r0|p, %f55, %r51, %r61, %r62;  @p add.f32 r0, r0, %f55;  mov.f32 %f58, r0;}
	// end inline asm
	mov.b32 	%r54, 4;
	// begin inline asm
	{  .reg .f32 r0;  .reg .pred p;  shfl.sync.down.b32 r0|p, %f58, %r54, %r61, %r62;  @p add.f32 r0, r0, %f58;  mov.f32 %f61, r0;}
	// end inline asm
	mov.b32 	%r57, 8;
	// begin inline asm
	{  .reg .f32 r0;  .reg .pred p;  shfl.sync.down.b32 r0|p, %f61, %r57, %r61, %r62;  @p add.f32 r0, r0, %f61;  mov.f32 %f64, r0;}
	// end inline asm
	mov.b32 	%r60, 16;
	// begin inline asm
	{  .reg .f32 r0;  .reg .pred p;  shfl.sync.down.b32 r0|p, %f64, %r60, %r61, %r62;  @p add.f32 r0, r0, %f64;  mov.f32 %f148, r0;}
	// end inline asm
	@%p9 bra 	$L__BB1_17;
	st.shared.f32 	[%r5], %f148;
$L__BB1_17:
	setp.ne.s32 	%p10, %r1, 0;
	bar.sync 	0;
	@%p10 bra 	$L__BB1_19;
	ld.shared.f32 	%f70, [_ZZ23matmul_kernel_cu_fp32_1ILi256ELi4EEvPKfS1_PfiiE4temp+12];
	add.f32 	%f71, %f148, %f70;
	ld.shared.f32 	%f72, [_ZZ23matmul_kernel_cu_fp32_1ILi256ELi4EEvPKfS1_PfiiE4temp+16];
	add.f32 	%f73, %f71, %f72;
	ld.shared.f32 	%f74, [_ZZ23matmul_kernel_cu_fp32_1ILi256ELi4EEvPKfS1_PfiiE4temp+20];
	add.f32 	%f75, %f73, %f74;
	ld.shared.f32 	%f76, [_ZZ23matmul_kernel_cu_fp32_1ILi256ELi4EEvPKfS1_PfiiE4temp+24];
	add.f32 	%f77, %f75, %f76;
	ld.shared.f32 	%f78, [_ZZ23matmul_kernel_cu_fp32_1ILi256ELi4EEvPKfS1_PfiiE4temp+28];
	add.f32 	%f79, %f77, %f78;
	ld.shared.f32 	%f80, [_ZZ23matmul_kernel_cu_fp32_1ILi256ELi4EEvPKfS1_PfiiE4temp+32];
	add.f32 	%f81, %f79, %f80;
	ld.shared.f32 	%f82, [_ZZ23matmul_kernel_cu_fp32_1ILi256ELi4EEvPKfS1_PfiiE4temp+36];
	add.f32 	%f148, %f81, %f82;
$L__BB1_19:
	setp.ne.s32 	%p11, %r1, 0;
	bar.sync 	0;
	@%p11 bra 	$L__BB1_21;
	st.global.f32 	[%rd3+4], %f148;
$L__BB1_21:
	setp.ge.s32 	%p12, %r1, %r19;
	bar.sync 	0;
	mov.b32 	%r63, 0;
	st.shared.u32 	[%r3], %r63;
	add.s32 	%r13, %r10, %r19;
	@%p12 bra 	$L__BB1_25;
	mov.f32 	%f149, 0f00000000;
	mov.u32 	%r99, %r1;
$L__BB1_23:
	mul.wide.s32 	%rd17, %r99, 4;
	add.s64 	%rd18, %rd2, %rd17;
	ld.global.f32 	%f84, [%rd18];
	add.s32 	%r64, %r99, %r13;
	mul.wide.s32 	%rd19, %r64, 4;
	add.s64 	%rd20, %rd1, %rd19;
	ld.global.f32 	%f85, [%rd20];
	fma.rn.f32 	%f149, %f84, %f85, %f149;
	add.s32 	%r99, %r99, %r4;
	setp.lt.s32 	%p13, %r99, %r19;
	@%p13 bra 	$L__BB1_23;
	st.shared.f32 	[%r3], %f149;
$L__BB1_25:
	setp.ne.s32 	%p14, %r30, 0;
	bar.sync 	0;
	ld.shared.f32 	%f87, [%r3];
	mov.b32 	%r65, 1;
	mov.b32 	%r78, 31;
	mov.b32 	%r79, -1;
	// begin inline asm
	{  .reg .f32 r0;  .reg .pred p;  shfl.sync.down.b32 r0|p, %f87, %r65, %r78, %r79;  @p add.f32 r0, r0, %f87;  mov.f32 %f86, r0;}
	// end inline asm
	mov.b32 	%r68, 2;
	// begin inline asm
	{  .reg .f32 r0;  .reg .pred p;  shfl.sync.down.b32 r0|p, %f86, %r68, %r78, %r79;  @p add.f32 r0, r0, %f86;  mov.f32 %f89, r0;}
	// end inline asm
	mov.b32 	%r71, 4;
	// begin inline asm
	{  .reg .f32 r0;  .reg .pred p;  shfl.sync.down.b32 r0|p, %f89, %r71, %r78, %r79;  @p add.f32 r0, r0, %f89;  mov.f32 %f92, r0;}
	// end inline asm
	mov.b32 	%r74, 8;
	// begin inline asm
	{  .reg .f32 r0;  .reg .pred p;  shfl.sync.down.b32 r0|p, %f92, %r74, %r78, %r79;  @p add.f32 r0, r0, %f92;  mov.f32 %f95, r0;}
	// end inline asm
	mov.b32 	%r77, 16;
	// begin inline asm
	{  .reg .f32 r0;  .reg .pred p;  shfl.sync.down.b32 r0|p, %f95, %r77, %r78, %r79;  @p add.f32 r0, r0, %f95;  mov.f32 %f150, r0;}
	// end inline asm
	@%p14 bra 	$L__BB1_27;
	st.shared.f32 	[%r5], %f150;
$L__BB1_27:
	setp.ne.s32 	%p15, %r1, 0;
	bar.sync 	0;
	@%p15 bra 	$L__BB1_29;
	ld.shared.f32 	%f101, [_ZZ23matmul_kernel_cu_fp32_1ILi256ELi4EEvPKfS1_PfiiE4temp+12];
	add.f32 	%f102, %f150, %f101;
	ld.shared.f32 	%f103, [_ZZ23matmul_kernel_cu_fp32_1ILi256ELi4EEvPKfS1_PfiiE4temp+16];
	add.f32 	%f104, %f102, %f103;
	ld.shared.f32 	%f105, [_ZZ23matmul_kernel_cu_fp32_1ILi256ELi4EEvPKfS1_PfiiE4temp+20];
	add.f32 	%f106, %f104, %f105;
	ld.shared.f32 	%f107, [_ZZ23matmul_kernel_cu_fp32_1ILi256ELi4EEvPKfS1_PfiiE4temp+24];
	add.f32 	%f108, %f106, %f107;
	ld.shared.f32 	%f109, [_ZZ23matmul_kernel_cu_fp32_1ILi256ELi4EEvPKfS1_PfiiE4temp+28];
	add.f32 	%f110, %f108, %f109;
	ld.shared.f32 	%f111, [_ZZ23matmul_kernel_cu_fp32_1ILi256ELi4EEvPKfS1_PfiiE4temp+32];
	add.f32 	%f112, %f110, %f111;
	ld.shared.f32 	%f113, [_ZZ23matmul_kernel_cu_fp32_1ILi256ELi4EEvPKfS1_PfiiE4temp+36];
	add.f32 	%f150, %f112, %f113;
$L__BB1_29:
	setp.ne.s32 	%p16, %r1, 0;
	bar.sync 	0;
	@%p16 bra 	$L__BB1_31;
	st.global.f32 	[%rd3+8], %f150;
$L__BB1_31:
	setp.ge.s32 	%p17, %r1, %r19;
	bar.sync 	0;
	mov.b32 	%r80, 0;
	st.shared.u32 	[%r3], %r80;
	@%p17 bra 	$L__BB1_35;
	add.s32 	%r16, %r13, %r19;
	mov.f32 	%f151, 0f00000000;
	mov.u32 	%r100, %r1;
$L__BB1_33:
	mul.wide.s32 	%rd21, %r100, 4;
	add.s64 	%rd22, %rd2, %rd21;
	ld.global.f32 	%f115, [%rd22];
	add.s32 	%r81, %r100, %r16;
	mul.wide.s32 	%rd23, %r81, 4;
	add.s64 	%rd24, %rd1, %rd23;
	ld.global.f32 	%f116, [%rd24];
	fma.rn.f32 	%f151, %f115, %f116, %f151;
	add.s32 	%r100, %r100, %r4;
	setp.lt.s32 	%p18, %r100, %r19;
	@%p18 bra 	$L__BB1_33;
	st.shared.f32 	[%r3], %f151;
$L__BB1_35:
	setp.ne.s32 	%p19, %r30, 0;
	bar.sync 	0;
	ld.shared.f32 	%f118, [%r3];
	mov.b32 	%r82, 1;
	mov.b32 	%r95, 31;
	mov.b32 	%r96, -1;
	// begin inline asm
	{  .reg .f32 r0;  .reg .pred p;  shfl.sync.down.b32 r0|p, %f118, %r82, %r95, %r96;  @p add.f32 r0, r0, %f118;  mov.f32 %f117, r0;}
	// end inline asm
	mov.b32 	%r85, 2;
	// begin inline asm
	{  .reg .f32 r0;  .reg .pred p;  shfl.sync.down.b32 r0|p, %f117, %r85, %r95, %r96;  @p add.f32 r0, r0, %f117;  mov.f32 %f120, r0;}
	// end inline asm
	mov.b32 	%r88, 4;
	// begin inline asm
	{  .reg .f32 r0;  .reg .pred p;  shfl.sync.down.b32 r0|p, %f120, %r88, %r95, %r96;  @p add.f32 r0, r0, %f120;  mov.f32 %f123, r0;}
	// end inline asm
	mov.b32 	%r91, 8;
	// begin inline asm
	{  .reg .f32 r0;  .reg .pred p;  shfl.sync.down.b32 r0|p, %f123, %r91, %r95, %r96;  @p add.f32 r0, r0, %f123;  mov.f32 %f126, r0;}
	// end inline asm
	mov.b32 	%r94, 16;
	// begin inline asm
	{  .reg .f32 r0;  .reg .pred p;  shfl.sync.down.b32 r0|p, %f126, %r94, %r95, %r96;  @p add.f32 r0, r0, %f126;  mov.f32 %f152, r0;}
	// end inline asm
	@%p19 bra 	$L__BB1_37;
	st.shared.f32 	[%r5], %f152;
$L__BB1_37:
	setp.ne.s32 	%p20, %r1, 0;
	bar.sync 	0;
	@%p20 bra 	$L__BB1_39;
	ld.shared.f32 	%f132, [_ZZ23matmul_kernel_cu_fp32_1ILi256ELi4EEvPKfS1_PfiiE4temp+12];
	add.f32 	%f133, %f152, %f132;
	ld.shared.f32 	%f134, [_ZZ23matmul_kernel_cu_fp32_1ILi256ELi4EEvPKfS1_PfiiE4temp+16];
	add.f32 	%f135, %f133, %f134;
	ld.shared.f32 	%f136, [_ZZ23matmul_kernel_cu_fp32_1ILi256ELi4EEvPKfS1_PfiiE4temp+20];
	add.f32 	%f137, %f135, %f136;
	ld.shared.f32 	%f138, [_ZZ23matmul_kernel_cu_fp32_1ILi256ELi4EEvPKfS1_PfiiE4temp+24];
	add.f32 	%f139, %f137, %f138;
	ld.shared.f32 	%f140, [_ZZ23matmul_kernel_cu_fp32_1ILi256ELi4EEvPKfS1_PfiiE4temp+28];
	add.f32 	%f141, %f139, %f140;
	ld.shared.f32 	%f142, [_ZZ23matmul_kernel_cu_fp32_1ILi256ELi4EEvPKfS1_PfiiE4temp+32];
	add.f32 	%f143, %f141, %f142;
	ld.shared.f32 	%f144, [_ZZ23matmul_kernel_cu_fp32_1ILi256ELi4EEvPKfS1_PfiiE4temp+36];
	add.f32 	%f152, %f143, %f144;
$L__BB1_39:
	setp.ne.s32 	%p21, %r1, 0;
	bar.sync 	0;
	@%p21 bra 	$L__BB1_41;
	st.global.f32 	[%rd3+12], %f152;
$L__BB1_41:
	bar.sync 	0;
$L__BB1_42:
	ret;

}


// ===== COMPILED SASS (sm_100) =====

	.target	sm_100

	.elftype	@"ET_EXEC"


//--------------------- .note.nv.tkinfo           --------------------------
	.section	.note.nv.tkinfo,"",@"SHT_NOTE"
	.sectionflags	@"SHF_NOTE_NV_TKINFO"
	.tkinfo
        /*0018*/ 	.word	0x00000002
        /*0030*/ 	.string	""
        /*0030*/ 	.string	"ptxas"
        /*0030*/ 	.string	"Cuda compilation tools, release 13.0, V13.0.88"
        /*0030*/ 	.string	"Build cuda_13.0.r13.0/compiler.36424714_0"
        /*0030*/ 	.string	"-arch sm_100 -m 64 "



//--------------------- .note.nv.cuinfo           --------------------------
	.section	.note.nv.cuinfo,"",@"SHT_NOTE"
	.sectionflags	@"SHF_NOTE_NV_CUINFO"
        /*0018*/ 	.short	0x0002
        /*001a*/ 	.short	0x0064
        /*001c*/ 	.short	0x0082
	.zero		2


//--------------------- .nv.info                  --------------------------
	.section	.nv.info,"",@"SHT_CUDA_INFO"
	.align	4


	//----- nvinfo : EIATTR_REGCOUNT
	.align		4
        /*0000*/ 	.byte	0x04, 0x2f
        /*0002*/ 	.short	(.L_29 - .L_28)
	.align		4
.L_28:
        /*0004*/ 	.word	index@(_Z21matmul_kernel_cu_fp32ILi256ELi4EEvPKfS1_Pfii)
        /*0008*/ 	.word	0x00000028


	//----- nvinfo : EIATTR_FRAME_SIZE
	.align		4
.L_29:
        /*000c*/ 	.byte	0x04, 0x11
        /*000e*/ 	.short	(.L_31 - .L_30)
	.align		4
.L_30:
        /*0010*/ 	.word	index@(_Z21matmul_kernel_cu_fp32ILi256ELi4EEvPKfS1_Pfii)
        /*0014*/ 	.word	0x00000000


	//----- nvinfo : EIATTR_REGCOUNT
	.align		4
.L_31:
        /*0018*/ 	.byte	0x04, 0x2f
        /*001a*/ 	.short	(.L_33 - .L_32)
	.align		4
.L_32:
        /*001c*/ 	.word	index@(_Z23matmul_kernel_cu_fp32_1ILi256ELi4EEvPKfS1_Pfii)
        /*0020*/ 	.word	0x00000014


	//----- nvinfo : EIATTR_FRAME_SIZE
	.align		4
.L_33:
        /*0024*/ 	.byte	0x04, 0x11
        /*0026*/ 	.short	(.L_35 - .L_34)
	.align		4
.L_34:
        /*0028*/ 	.word	index@(_Z23matmul_kernel_cu_fp32_1ILi256ELi4EEvPKfS1_Pfii)
        /*002c*/ 	.word	0x00000000


	//----- nvinfo : EIATTR_MIN_STACK_SIZE
	.align		4
.L_35:
        /*0030*/ 	.byte	0x04, 0x12
        /*0032*/ 	.short	(.L_37 - .L_36)
	.align		4
.L_36:
        /*0034*/ 	.word	index@(_Z23matmul_kernel_cu_fp32_1ILi256ELi4EEvPKfS1_Pfii)
        /*0038*/ 	.word	0x00000000


	//----- nvinfo : EIATTR_MIN_STACK_SIZE
	.align		4
.L_37:
        /*003c*/ 	.byte	0x04, 0x12
        /*003e*/ 	.short	(.L_39 - .L_38)
	.align		4
.L_38:
        /*0040*/ 	.word	index@(_Z21matmul_kernel_cu_fp32ILi256ELi4EEvPKfS1_Pfii)
        /*0044*/ 	.word	0x00000000
.L_39:


//--------------------- .nv.compat                --------------------------
	.section	.nv.compat,"",@"SHT_CUDA_COMPAT_INFO"
	.align	4
        /*0000*/ 	.byte	0x02, 0x09, 0x00, 0x00, 0x02, 0x02, 0x01, 0x00, 0x02, 0x05, 0x05, 0x00, 0x03, 0x07, 0x01, 0x01
        /*0010*/ 	.byte	0x02, 0x03, 0x00, 0x00, 0x02, 0x06, 0x01, 0x00, 0x04, 0x0b, 0x08, 0x00, 0x09, 0x00, 0x00, 0x00
        /*0020*/ 	.byte	0x00, 0x00, 0x00, 0x00


//--------------------- .nv.info._Z23matmul_kernel_cu_fp32_1ILi256ELi4EEvPKfS1_Pfii --------------------------
	.section	.nv.info._Z23matmul_kernel_cu_fp32_1ILi256ELi4EEvPKfS1_Pfii,"",@"SHT_CUDA_INFO"
	.sectionflags	@""
	.align	4


	//----- nvinfo : EIATTR_CUDA_API_VERSION
	.align		4
        /*0000*/ 	.byte	0x04, 0x37
        /*0002*/ 	.short	(.L_41 - .L_40)
.L_40:
        /*0004*/ 	.word	0x00000082


	//----- nvinfo : EIATTR_KPARAM_INFO
	.align		4
.L_41:
        /*0008*/ 	.byte	0x04, 0x17
        /*000a*/ 	.short	(.L_43 - .L_42)
.L_42:
        /*000c*/ 	.word	0x00000000
        /*0010*/ 	.short	0x0004
        /*0012*/ 	.short	0x001c
        /*0014*/ 	.byte	0x00, 0xf0, 0x11, 0x00


	//----- nvinfo : EIATTR_KPARAM_INFO
	.align		4
.L_43:
        /*0018*/ 	.byte	0x04, 0x17
        /*001a*/ 	.short	(.L_45 - .L_44)
.L_44:
        /*001c*/ 	.word	0x00000000
        /*0020*/ 	.short	0x0003
        /*0022*/ 	.short	0x0018
        /*0024*/ 	.byte	0x00, 0xf0, 0x11, 0x00


	//----- nvinfo : EIATTR_KPARAM_INFO
	.align		4
.L_45:
        /*0028*/ 	.byte	0x04, 0x17
        /*002a*/ 	.short	(.L_47 - .L_46)
.L_46:
        /*002c*/ 	.word	0x00000000
        /*0030*/ 	.short	0x0002
        /*0032*/ 	.short	0x0010
        /*0034*/ 	.byte	0x00, 0xf5, 0x21, 0x00


	//----- nvinfo : EIATTR_KPARAM_INFO
	.align		4
.L_47:
        /*0038*/ 	.byte	0x04, 0x17
        /*003a*/ 	.short	(.L_49 - .L_48)
.L_48:
        /*003c*/ 	.word	0x00000000
        /*0040*/ 	.short	0x0001
        /*0042*/ 	.short	0x0008
        /*0044*/ 	.byte	0x00, 0xf5, 0x21, 0x00


	//----- nvinfo : EIATTR_KPARAM_INFO
	.align		4
.L_49:
        /*0048*/ 	.byte	0x04, 0x17
        /*004a*/ 	.short	(.L_51 - .L_50)
.L_50:
        /*004c*/ 	.word	0x00000000
        /*0050*/ 	.short	0x0000
        /*0052*/ 	.short	0x0000
        /*0054*/ 	.byte	0x00, 0xf5, 0x21, 0x00


	//----- nvinfo : EIATTR_SPARSE_MMA_MASK
	.align		4
.L_51:
        /*0058*/ 	.byte	0x03, 0x50
        /*005a*/ 	.short	0x0000


	//----- nvinfo : EIATTR_MAXREG_COUNT
	.align		4
        /*005c*/ 	.byte	0x03, 0x1b
        /*005e*/ 	.short	0x00ff


	//----- nvinfo : EIATTR_NUM_BARRIERS
	.align		4
        /*0060*/ 	.byte	0x02, 0x4c
        /*0062*/ 	.byte	0x01
	.zero		1


	//----- nvinfo : EIATTR_MERCURY_ISA_VERSION
	.align		4
        /*0064*/ 	.byte	0x03, 0x5f
        /*0066*/ 	.short	0x0101


	//----- nvinfo : EIATTR_COOP_GROUP_MASK_REGIDS
	.align		4
        /*0068*/ 	.byte	0x04, 0x29
        /*006a*/ 	.short	(.L_53 - .L_52)


	//   ....[0]....
.L_52:
        /*006c*/ 	.word	0xffffffff


	//   ....[1]....
        /*0070*/ 	.word	0xffffffff


	//   ....[2]....
        /*0074*/ 	.word	0xffffffff


	//   ....[3]....
        /*0078*/ 	.word	0xffffffff


	//   ....[4]....
        /*007c*/ 	.word	0xffffffff


	//   ....[5]....
        /*0080*/ 	.word	0xffffffff


	//   ....[6]....
        /*0084*/ 	.word	0xffffffff


	//   ....[7]....
        /*0088*/ 	.word	0xffffffff


	//   ....[8]....
        /*008c*/ 	.word	0xffffffff


	//   ....[9]....
        /*0090*/ 	.word	0xffffffff


	//   ....[10]....
        /*0094*/ 	.word	0xffffffff


	//   ....[11]....
        /*0098*/ 	.word	0xffffffff


	//   ....[12]....
        /*009c*/ 	.word	0xffffffff


	//   ....[13]....
        /*00a0*/ 	.word	0xffffffff


	//   ....[14]....
        /*00a4*/ 	.word	0xffffffff


	//   ....[15]....
        /*00a8*/ 	.word	0xffffffff


	//   ....[16]....
        /*00ac*/ 	.word	0xffffffff


	//   ....[17]....
        /*00b0*/ 	.word	0xffffffff


	//   ....[18]....
        /*00b4*/ 	.word	0xffffffff


	//   ....[19]....
        /*00b8*/ 	.word	0xffffffff


	//----- nvinfo : EIATTR_COOP_GROUP_INSTR_OFFSETS
	.align		4
.L_53:
        /*00bc*/ 	.byte	0x04, 0x28
        /*00be*/ 	.short	(.L_55 - .L_54)


	//   ....[0]....
.L_54:
        /*00c0*/ 	.word	0x000002e0


	//   ....[1]....
        /*00c4*/ 	.word	0x00000300


	//   ....[2]....
        /*00c8*/ 	.word	0x00000320


	//   ....[3]....
        /*00cc*/ 	.word	0x00000340


	//   ....[4]....
        /*00d0*/ 	.word	0x00000370


	//   ....[5]....
        /*00d4*/ 	.word	0x00000620


	//   ....[6]....
        /*00d8*/ 	.word	0x00000640


	//   ....[7]....
        /*00dc*/ 	.word	0x00000660


	//   ....[8]....
        /*00e0*/ 	.word	0x00000680


	//   ....[9]....
        /*00e4*/ 	.word	0x000006a0


	//   ....[10]....
        /*00e8*/ 	.word	0x00000950


	//   ....[11]....
        /*00ec*/ 	.word	0x00000970


	//   ....[12]....
        /*00f0*/ 	.word	0x00000990


	//   ....[13]....
        /*00f4*/ 	.word	0x000009b0


	//   ....[14]....
        /*00f8*/ 	.word	0x000009d0


	//   ....[15]....
        /*00fc*/ 	.word	0x00000c80


	//   ....[16]....
        /*0100*/ 	.word	0x00000ca0


	//   ....[17]....
        /*0104*/ 	.word	0x00000cc0


	//   ....[18]....
        /*0108*/ 	.word	0x00000ce0


	//   ....[19]....
        /*010c*/ 	.word	0x00000d00


	//----- nvinfo : EIATTR_VRC_CTA_INIT_COUNT
	.align		4
.L_55:
        /*0110*/ 	.byte	0x02, 0x4a
	.zero		1
	.zero		1


	//----- nvinfo : EIATTR_EXIT_INSTR_OFFSETS
	.align		4
        /*0114*/ 	.byte	0x04, 0x1c
        /*0116*/ 	.short	(.L_57 - .L_56)


	//   ....[0]....
.L_56:
        /*0118*/ 	.word	0x00000050


	//   ....[1]....
        /*011c*/ 	.word	0x00000e30


	//----- nvinfo : EIATTR_CRS_STACK_SIZE
	.align		4
.L_57:
        /*0120*/ 	.byte	0x04, 0x1e
        /*0122*/ 	.short	(.L_59 - .L_58)
.L_58:
        /*0124*/ 	.word	0x00000000


	//----- nvinfo : EIATTR_CBANK_PARAM_SIZE
	.align		4
.L_59:
        /*0128*/ 	.byte	0x03, 0x19
        /*012a*/ 	.short	0x0020


	//----- nvinfo : EIATTR_PARAM_CBANK
	.align		4
        /*012c*/ 	.byte	0x04, 0x0a
        /*012e*/ 	.short	(.L_61 - .L_60)
	.align		4
.L_60:
        /*0130*/ 	.word	index@(.nv.constant0._Z23matmul_kernel_cu_fp32_1ILi256ELi4EEvPKfS1_Pfii)
        /*0134*/ 	.short	0x0380
        /*0136*/ 	.short	0x0020


	//----- nvinfo : EIATTR_SW_WAR
	.align		4
.L_61:
        /*0138*/ 	.byte	0x04, 0x36
        /*013a*/ 	.short	(.L_63 - .L_62)
.L_62:
        /*013c*/ 	.word	0x00000008
.L_63:


//--------------------- .nv.info._Z21matmul_kernel_cu_fp32ILi256ELi4EEvPKfS1_Pfii --------------------------
	.section	.nv.info._Z21matmul_kernel_cu_fp32ILi256ELi4EEvPKfS1_Pfii,"",@"SHT_CUDA_INFO"
	.sectionflags	@""
	.align	4


	//----- nvinfo : EIATTR_CUDA_API_VERSION
	.align		4
        /*0000*/ 	.byte	0x04, 0x37
        /*0002*/ 	.short	(.L_65 - .L_64)
.L_64:
        /*0004*/ 	.word	0x00000082


	//----- nvinfo : EIATTR_KPARAM_INFO
	.align		4
.L_65:
        /*0008*/ 	.byte	0x04, 0x17
        /*000a*/ 	.short	(.L_67 - .L_66)
.L_66:
        /*000c*/ 	.word	0x00000000
        /*0010*/ 	.short	0x0004
        /*0012*/ 	.short	0x001c
        /*0014*/ 	.byte	0x00, 0xf0, 0x11, 0x00


	//----- nvinfo : EIATTR_KPARAM_INFO
	.align		4
.L_67:
        /*0018*/ 	.byte	0x04, 0x17
        /*001a*/ 	.short	(.L_69 - .L_68)
.L_68:
        /*001c*/ 	.word	0x00000000
        /*0020*/ 	.short	0x0003
        /*0022*/ 	.short	0x0018
        /*0024*/ 	.byte	0x00, 0xf0, 0x11, 0x00


	//----- nvinfo : EIATTR_KPARAM_INFO
	.align		4
.L_69:
        /*0028*/ 	.byte	0x04, 0x17
        /*002a*/ 	.short	(.L_71 - .L_70)
.L_70:
        /*002c*/ 	.word	0x00000000
        /*0030*/ 	.short	0x0002
        /*0032*/ 	.short	0x0010
        /*0034*/ 	.byte	0x00, 0xf5, 0x21, 0x00


	//----- nvinfo : EIATTR_KPARAM_INFO
	.align		4
.L_71:
        /*0038*/ 	.byte	0x04, 0x17
        /*003a*/ 	.short	(.L_73 - .L_72)
.L_72:
        /*003c*/ 	.word	0x00000000
        /*0040*/ 	.short	0x0001
        /*0042*/ 	.short	0x0008
        /*0044*/ 	.byte	0x00, 0xf5, 0x21, 0x00


	//----- nvinfo : EIATTR_KPARAM_INFO
	.align		4
.L_73:
        /*0048*/ 	.byte	0x04, 0x17
        /*004a*/ 	.short	(.L_75 - .L_74)
.L_74:
        /*004c*/ 	.word	0x00000000
        /*0050*/ 	.short	0x0000
        /*0052*/ 	.short	0x0000
        /*0054*/ 	.byte	0x00, 0xf5, 0x21, 0x00


	//----- nvinfo : EIATTR_SPARSE_MMA_MASK
	.align		4
.L_75:
        /*0058*/ 	.byte	0x03, 0x50
        /*005a*/ 	.short	0x0000


	//----- nvinfo : EIATTR_MAXREG_COUNT
	.align		4
        /*005c*/ 	.byte	0x03, 0x1b
        /*005e*/ 	.short	0x00ff


	//----- nvinfo : EIATTR_NUM_BARRIERS
	.align		4
        /*0060*/ 	.byte	0x02, 0x4c
        /*0062*/ 	.byte	0x01
	.zero		1


	//----- nvinfo : EIATTR_MERCURY_ISA_VERSION
	.align		4
        /*0064*/ 	.byte	0x03, 0x5f
        /*0066*/ 	.short	0x0101


	//----- nvinfo : EIATTR_COOP_GROUP_MASK_REGIDS
	.align		4
        /*0068*/ 	.byte	0x04, 0x29
        /*006a*/ 	.short	(.L_77 - .L_76)


	//   ....[0]....
.L_76:
        /*006c*/ 	.word	0xffffffff


	//   ....[1]....
        /*0070*/ 	.word	0xffffffff


	//   ....[2]....
        /*0074*/ 	.word	0xffffffff


	//   ....[3]....
        /*0078*/ 	.word	0xffffffff


	//   ....[4]....
        /*007c*/ 	.word	0xffffffff


	//   ....[5]....
        /*0080*/ 	.word	0xffffffff


	//   ....[6]....
        /*0084*/ 	.word	0xffffffff


	//   ....[7]....
        /*0088*/ 	.word	0xffffffff


	//   ....[8]....
        /*008c*/ 	.word	0xffffffff


	//   ....[9]....
        /*0090*/ 	.word	0xffffffff


	//   ....[10]....
        /*0094*/ 	.word	0xffffffff


	//   ....[11]....
        /*0098*/ 	.word	0xffffffff


	//   ....[12]....
        /*009c*/ 	.word	0xffffffff


	//   ....[13]....
        /*00a0*/ 	.word	0xffffffff


	//   ....[14]....
        /*00a4*/ 	.word	0xffffffff


	//   ....[15]....
        /*00a8*/ 	.word	0xffffffff


	//   ....[16]....
        /*00ac*/ 	.word	0xffffffff


	//   ....[17]....
        /*00b0*/ 	.word	0xffffffff


	//   ....[18]....
        /*00b4*/ 	.word	0xffffffff


	//   ....[19]....
        /*00b8*/ 	.word	0xffffffff


	//----- nvinfo : EIATTR_COOP_GROUP_INSTR_OFFSETS
	.align		4
.L_77:
        /*00bc*/ 	.byte	0x04, 0x28
        /*00be*/ 	.short	(.L_79 - .L_78)


	//   ....[0]....
.L_78:
        /*00c0*/ 	.word	0x00000aa0


	//   ....[1]....
        /*00c4*/ 	.word	0x00000ad0


	//   ....[2]....
        /*00c8*/ 	.word	0x00000b10


	//   ....[3]....
        /*00cc*/ 	.word	0x00000b50


	//   ....[4]....
        /*00d0*/ 	.word	0x00000b90


	//   ....[5]....
        /*00d4*/ 	.word	0x000014a0


	//   ....[6]....
        /*00d8*/ 	.word	0x000014d0


	//   ....[7]....
        /*00dc*/ 	.word	0x00001500


	//   ....[8]....
        /*00e0*/ 	.word	0x00001520


	//   ....[9]....
        /*00e4*/ 	.word	0x00001540


	//   ....[10]....
        /*00e8*/ 	.word	0x00001e60


	//   ....[11]....
        /*00ec*/ 	.word	0x00001e90


	//   ....[12]....
        /*00f0*/ 	.word	0x00001ec0


	//   ....[13]....
        /*00f4*/ 	.word	0x00001ee0


	//   ....[14]....
        /*00f8*/ 	.word	0x00001f00


	//   ....[15]....
        /*00fc*/ 	.word	0x00002810


	//   ....[16]....
        /*0100*/ 	.word	0x00002830


	//   ....[17]....
        /*0104*/ 	.word	0x00002850


	//   ....[18]....
        /*0108*/ 	.word	0x00002870


	//   ....[19]....
        /*010c*/ 	.word	0x00002890


	//----- nvinfo : EIATTR_VRC_CTA_INIT_COUNT
	.align		4
.L_79:
        /*0110*/ 	.byte	0x02, 0x4a
	.zero		1
	.zero		1


	//----- nvinfo : EIATTR_EXIT_INSTR_OFFSETS
	.align		4
        /*0114*/ 	.byte	0x04, 0x1c
        /*0116*/ 	.short	(.L_81 - .L_80)


	//   ....[0]....
.L_80:
        /*0118*/ 	.word	0x00000050


	//   ....[1]....
        /*011c*/ 	.word	0x000029c0


	//----- nvinfo : EIATTR_CRS_STACK_SIZE
	.align		4
.L_81:
        /*0120*/ 	.byte	0x04, 0x1e
        /*0122*/ 	.short	(.L_83 - .L_82)
.L_82:
        /*0124*/ 	.word	0x00000000


	//----- nvinfo : EIATTR_CBANK_PARAM_SIZE
	.align		4
.L_83:
        /*0128*/ 	.byte	0x03, 0x19
        /*012a*/ 	.short	0x0020


	//----- nvinfo : EIATTR_PARAM_CBANK
	.align		4
        /*012c*/ 	.byte	0x04, 0x0a
        /*012e*/ 	.short	(.L_85 - .L_84)
	.align		4
.L_84:
        /*0130*/ 	.word	index@(.nv.constant0._Z21matmul_kernel_cu_fp32ILi256ELi4EEvPKfS1_Pfii)
        /*0134*/ 	.short	0x0380
        /*0136*/ 	.short	0x0020


	//----- nvinfo : EIATTR_SW_WAR
	.align		4
.L_85:
        /*0138*/ 	.byte	0x04, 0x36
        /*013a*/ 	.short	(.L_87 - .L_86)
.L_86:
        /*013c*/ 	.word	0x00000008
.L_87:


//--------------------- .nv.callgraph             --------------------------
	.section	.nv.callgraph,"",@"SHT_CUDA_CALLGRAPH"
	.align	4
	.sectionentsize	8
	.align		4
        /*0000*/ 	.word	0x00000000
	.align		4
        /*0004*/ 	.word	0xffffffff
	.align		4
        /*0008*/ 	.word	0x00000000
	.align		4
        /*000c*/ 	.word	0xfffffffe
	.align		4
        /*0010*/ 	.word	0x00000000
	.align		4
        /*0014*/ 	.word	0xfffffffd
	.align		4
        /*0018*/ 	.word	0x00000000
	.align		4
        /*001c*/ 	.word	0xfffffffc


//--------------------- .nv.constant4             --------------------------
	.section	.nv.constant4,"a",@progbits
	.align	8
	.align		8
.nv.constant4:
        /*0000*/ 	.dword	_ZN30_INTERNAL_d9da41df_4_k_cu_main4cuda3std3__45__cpo5beginE
	.align		8
        /*0008*/ 	.dword	_ZN30_INTERNAL_d9da41df_4_k_cu_main4cuda3std3__45__cpo3endE
	.align		8
        /*0010*/ 	.dword	_ZN30_INTERNAL_d9da41df_4_k_cu_main4cuda3std3__45__cpo6cbeginE
	.align		8
        /*0018*/ 	.dword	_ZN30_INTERNAL_d9da41df_4_k_cu_main4cuda3std3__45__cpo4cendE
	.align		8
        /*0020*/ 	.dword	_ZN30_INTERNAL_d9da41df_4_k_cu_main4cuda3std3__45__cpo6rbeginE
	.align		8
        /*0028*/ 	.dword	_ZN30_INTERNAL_d9da41df_4_k_cu_main4cuda3std3__45__cpo4rendE
	.align		8
        /*0030*/ 	.dword	_ZN30_INTERNAL_d9da41df_4_k_cu_main4cuda3std3__45__cpo7crbeginE
	.align		8
        /*0038*/ 	.dword	_ZN30_INTERNAL_d9da41df_4_k_cu_main4cuda3std3__45__cpo5crendE
	.align		8
        /*0040*/ 	.dword	_ZN30_INTERNAL_d9da41df_4_k_cu_main4cuda3std3__432_GLOBAL__N__d9da41df_4_k_cu_main6ignoreE
	.align		8
        /*0048*/ 	.dword	_ZN30_INTERNAL_d9da41df_4_k_cu_main4cuda3std3__419piecewise_constructE
	.align		8
        /*0050*/ 	.dword	_ZN30_INTERNAL_d9da41df_4_k_cu_main4cuda3std3__48in_placeE
	.align		8
        /*0058*/ 	.dword	_ZN30_INTERNAL_d9da41df_4_k_cu_main4cuda3std3__420unreachable_sentinelE
	.align		8
        /*0060*/ 	.dword	_ZN30_INTERNAL_d9da41df_4_k_cu_main4cuda3std6ranges3__45__cpo4swapE
	.align		8
        /*0068*/ 	.dword	_ZN30_INTERNAL_d9da41df_4_k_cu_main4cuda3std6ranges3__45__cpo9iter_moveE
	.align		8
        /*0070*/ 	.dword	_ZN30_INTERNAL_d9da41df_4_k_cu_main4cuda3std6ranges3__45__cpo5beginE
	.align		8
        /*0078*/ 	.dword	_ZN30_INTERNAL_d9da41df_4_k_cu_main4cuda3std6ranges3__45__cpo3endE
	.align		8
        /*0080*/ 	.dword	_ZN30_INTERNAL_d9da41df_4_k_cu_main4cuda3std6ranges3__45__cpo6cbeginE
	.align		8
        /*0088*/ 	.dword	_ZN30_INTERNAL_d9da41df_4_k_cu_main4cuda3std6ranges3__45__cpo4cendE
	.align		8
        /*0090*/ 	.dword	_ZN30_INTERNAL_d9da41df_4_k_cu_main4cuda3std6ranges3__45__cpo7advanceE
	.align		8
        /*0098*/ 	.dword	_ZN30_INTERNAL_d9da41df_4_k_cu_main4cuda3std6ranges3__45__cpo9iter_swapE
	.align		8
        /*00a0*/ 	.dword	_ZN30_INTERNAL_d9da41df_4_k_cu_main4cuda3std6ranges3__45__cpo4nextE
	.align		8
        /*00a8*/ 	.dword	_ZN30_INTERNAL_d9da41df_4_k_cu_main4cuda3std6ranges3__45__cpo4prevE
	.align		8
        /*00b0*/ 	.dword	_ZN30_INTERNAL_d9da41df_4_k_cu_main4cuda3std6ranges3__45__cpo4dataE
	.align		8
        /*00b8*/ 	.dword	_ZN30_INTERNAL_d9da41df_4_k_cu_main4cuda3std6ranges3__45__cpo5cdataE
	.align		8
        /*00c0*/ 	.dword	_ZN30_INTERNAL_d9da41df_4_k_cu_main4cuda3std6ranges3__45__cpo4sizeE
	.align		8
        /*00c8*/ 	.dword	_ZN30_INTERNAL_d9da41df_4_k_cu_main4cuda3std6ranges3__45__cpo5ssizeE
	.align		8
        /*00d0*/ 	.dword	_ZN30_INTERNAL_d9da41df_4_k_cu_main4cuda3std6ranges3__45__cpo8distanceE
	.align		8
        /*00d8*/ 	.dword	_ZN30_INTERNAL_d9da41df_4_k_cu_main6thrust24THRUST_300001_SM_1000_NS6system6detail10sequential3seqE


//--------------------- .text._Z23matmul_kernel_cu_fp32_1ILi256ELi4EEvPKfS1_Pfii --------------------------
	.section	.text._Z23matmul_kernel_cu_fp32_1ILi256ELi4EEvPKfS1_Pfii,"ax",@progbits
	.align	128
        .global         _Z23matmul_kernel_cu_fp32_1ILi256ELi4EEvPKfS1_Pfii
        .type           _Z23matmul_kernel_cu_fp32_1ILi256ELi4EEvPKfS1_Pfii,@function
        .size           _Z23matmul_kernel_cu_fp32_1ILi256ELi4EEvPKfS1_Pfii,(.L_x_78 - _Z23matmul_kernel_cu_fp32_1ILi256ELi4EEvPKfS1_Pfii)
        .other          _Z23matmul_kernel_cu_fp32_1ILi256ELi4EEvPKfS1_Pfii,@"STO_CUDA_ENTRY STV_DEFAULT"
_Z23matmul_kernel_cu_fp32_1ILi256ELi4EEvPKfS1_Pfii:
.text._Z23matmul_kernel_cu_fp32_1ILi256ELi4EEvPKfS1_Pfii:
[----:B------:R-:W-:Y:S01]  /*0000*/  LDC R1, c[0x0][0x37c] ;  /* 0x0000df00ff017b82 */ /* 0x000fe20000000800 */
[----:B------:R-:W0:Y:S01]  /*0010*/  S2R R12, SR_CTAID.X ;  /* 0x00000000000c7919 */ /* 0x000e220000002500 */
[----:B------:R-:W1:Y:S01]  /*0020*/  LDCU UR4, c[0x0][0x39c] ;  /* 0x00007380ff0477ac */ /* 0x000e620008000800 */
[----:B0-----:R-:W-:-:S04]  /*0030*/  SHF.L.U32 R12, R12, 0x2, RZ ;  /* 0x000000020c0c7819 */ /* 0x001fc800000006ff */
[----:B-1----:R-:W-:-:S13]  /*0040*/  ISETP.GE.AND P0, PT, R12, UR4, PT ;  /* 0x000000040c007c0c */ /* 0x002fda000bf06270 */
[----:B------:R-:W-:Y:S05]  /*0050*/  @P0 EXIT ;  /* 0x000000000000094d */ /* 0x000fea0003800000 */
[----:B------:R-:W0:Y:S01]  /*0060*/  S2R R10, SR_TID.X ;  /* 0x00000000000a7919 */ /* 0x000e220000002100 */
[----:B------:R-:W1:Y:S01]  /*0070*/  S2UR UR5, SR_CgaCtaId ;  /* 0x00000000000579c3 */ /* 0x000e620000008800 */
[----:B------:R-:W-:Y:S01]  /*0080*/  UMOV UR4, 0x400 ;  /* 0x0000040000047882 */ /* 0x000fe20000000000 */
[----:B------:R-:W2:Y:S01]  /*0090*/  LDCU UR7, c[0x0][0x360] ;  /* 0x00006c00ff0777ac */ /* 0x000ea20008000800 */
[----:B------:R-:W-:Y:S01]  /*00a0*/  BSSY.RECONVERGENT B0, `(.L_x_0) ;  /* 0x000001c000007945 */ /* 0x000fe20003800200 */
[----:B------:R-:W3:Y:S04]  /*00b0*/  LDCU.64 UR8, c[0x0][0x358] ;  /* 0x00006b00ff0877ac */ /* 0x000ee80008000a00 */
[----:B------:R-:W4:Y:S01]  /*00c0*/  LDC R9, c[0x0][0x398] ;  /* 0x0000e600ff097b82 */ /* 0x000f220000000800 */
[----:B-1----:R-:W-:-:S02]  /*00d0*/  ULEA UR6, UR5, UR4, 0x18 ;  /* 0x0000000405067291 */ /* 0x002fc4000f8ec0ff */
[----:B------:R-:W-:-:S04]  /*00e0*/  UIADD3 UR4, UPT, UPT, UR4, 0x400, URZ ;  /* 0x0000040004047890 */ /* 0x000fc8000fffe0ff */
[----:B------:R-:W-:Y:S01]  /*00f0*/  ULEA UR4, UR5, UR4, 0x18 ;  /* 0x0000000405047291 */ /* 0x000fe2000f8ec0ff */
[C---:B0-----:R-:W-:Y:S02]  /*0100*/  LEA R8, R10.reuse, UR6, 0x2 ;  /* 0x000000060a087c11 */ /* 0x041fe4000f8e10ff */
[----:B----4-:R-:W-:Y:S02]  /*0110*/  ISETP.GE.AND P0, PT, R10, R9, PT ;  /* 0x000000090a00720c */ /* 0x010fe40003f06270 */
[----:B------:R-:W-:Y:S01]  /*0120*/  SHF.R.U32.HI R0, RZ, 0x3, R10 ;  /* 0x00000003ff007819 */ /* 0x000fe2000001160a */
[----:B------:R0:W-:Y:S03]  /*0130*/  STS [R8], RZ ;  /* 0x000000ff08007388 */ /* 0x0001e60000000800 */
[----:B------:R-:W-:-:S07]  /*0140*/  LOP3.LUT R0, R0, 0x7c, RZ, 0xc0, !PT ;  /* 0x0000007c00007812 */ /* 0x000fce00078ec0ff */
[----:B0-23--:R-:W-:Y:S05]  /*0150*/  @P0 BRA `(.L_x_1) ;  /* 0x0000000000400947 */ /* 0x00dfea0003800000 */
[----:B------:R-:W0:Y:S01]  /*0160*/  LDC.64 R6, c[0x0][0x380] ;  /* 0x0000e000ff067b82 */ /* 0x000e220000000a00 */
[----:B------:R-:W-:Y:S01]  /*0170*/  HFMA2 R11, -RZ, RZ, 0, 0 ;  /* 0x00000000ff0b7431 */ /* 0x000fe200000001ff */
[----:B------:R-:W-:Y:S01]  /*0180*/  BSSY.RECONVERGENT B1, `(.L_x_2) ;  /* 0x000000c000017945 */ /* 0x000fe20003800200 */
[----:B------:R-:W-:-:S05]  /*0190*/  MOV R13, R10 ;  /* 0x0000000a000d7202 */ /* 0x000fca0000000f00 */
[----:B------:R-:W1:Y:S02]  /*01a0*/  LDC.64 R14, c[0x0][0x388] ;  /* 0x0000e200ff0e7b82 */ /* 0x000e640000000a00 */
.L_x_3:
[----:B------:R-:W-:Y:S02]  /*01b0*/  IMAD R5, R12, R9, R13 ;  /* 0x000000090c057224 */ /* 0x000fe400078e020d */
[----:B0-----:R-:W-:-:S04]  /*01c0*/  IMAD.WIDE R2, R13, 0x4, R6 ;  /* 0x000000040d027825 */ /* 0x001fc800078e0206 */
[----:B-1----:R-:W-:Y:S02]  /*01d0*/  IMAD.WIDE R4, R5, 0x4, R14 ;  /* 0x0000000405047825 */ /* 0x002fe400078e020e */
[----:B------:R-:W2:Y:S04]  /*01e0*/  LDG.E R2, desc[UR8][R2.64] ;  /* 0x0000000802027981 */ /* 0x000ea8000c1e1900 */
[----:B------:R-:W2:Y:S01]  /*01f0*/  LDG.E R4, desc[UR8][R4.64] ;  /* 0x0000000804047981 */ /* 0x000ea2000c1e1900 */
[----:B------:R-:W-:-:S04]  /*0200*/  IADD3 R13, PT, PT, R13, UR7, RZ ;  /* 0x000000070d0d7c10 */ /* 0x000fc8000fffe0ff */
[----:B------:R-:W-:Y:S01]  /*0210*/  ISETP.GE.AND P1, PT, R13, R9, PT ;  /* 0x000000090d00720c */ /* 0x000fe20003f26270 */
[----:B--2---:R-:W-:-:S12]  /*0220*/  FFMA R11, R2, R4, R11 ;  /* 0x00000004020b7223 */ /* 0x004fd8000000000b */
[----:B------:R-:W-:Y:S05]  /*0230*/  @!P1 BRA `(.L_x_3) ;  /* 0xfffffffc00dc9947 */ /* 0x000fea000383ffff */
[----:B------:R-:W-:Y:S05]  /*0240*/  BSYNC.RECONVERGENT B1 ;  /* 0x0000000000017941 */ /* 0x000fea0003800200 */
.L_x_2:
[----:B------:R0:W-:Y:S02]  /*0250*/  STS [R8], R11 ;  /* 0x0000000b08007388 */ /* 0x0001e40000000800 */
.L_x_1:
[----:B------:R-:W-:Y:S05]  /*0260*/  BSYNC.RECONVERGENT B0 ;  /* 0x0000000000007941 */ /* 0x000fea0003800200 */
.L_x_0:
[----:B------:R-:W-:Y:S01]  /*0270*/  BAR.SYNC.DEFER_BLOCKING 0x0 ;  /* 0x0000000000007b1d */ /* 0x000fe20000010000 */
[----:B------:R-:W-:-:S07]  /*0280*/  ISETP.NE.AND P2, PT, R10, RZ, PT ;  /* 0x000000ff0a00720c */ /* 0x000fce0003f45270 */
[----:B------:R-:W1:Y:S01]  /*0290*/  LDC.64 R2, c[0x0][0x390] ;  /* 0x0000e400ff027b82 */ /* 0x000e620000000a00 */
[----:B------:R-:W-:Y:S01]  /*02a0*/  BSSY.RECONVERGENT B0, `(.L_x_4) ;  /* 0x000001c000007945 */ /* 0x000fe20003800200 */
[----:B------:R-:W2:Y:S01]  /*02b0*/  S2R R13, SR_LANEID ;  /* 0x00000000000d7919 */ /* 0x000ea20000000000 */
[----:B------:R-:W3:Y:S01]  /*02c0*/  LDS R4, [R8] ;  /* 0x0000000008047984 */ /* 0x000ee20000000800 */
[----:B-1----:R-:W-:-:S03]  /*02d0*/  IMAD.WIDE R2, R12, 0x4, R2 ;  /* 0x000000040c027825 */ /* 0x002fc600078e0202 */
[----:B---3--:R-:W1:Y:S02]  /*02e0*/  SHFL.DOWN P1, R5, R4, 0x1, 0x1f ;  /* 0x08201f0004057f89 */ /* 0x008e640000020000 */
[----:B-1----:R-:W-:-:S05]  /*02f0*/  @P1 FADD R5, R4, R5 ;  /* 0x0000000504051221 */ /* 0x002fca0000000000 */
[----:B------:R-:W1:Y:S02]  /*0300*/  SHFL.DOWN P1, R6, R5, 0x2, 0x1f ;  /* 0x08401f0005067f89 */ /* 0x000e640000020000 */
[----:B-1----:R-:W-:-:S05]  /*0310*/  @P1 FADD R6, R5, R6 ;  /* 0x0000000605061221 */ /* 0x002fca0000000000 */
[----:B------:R-:W1:Y:S02]  /*0320*/  SHFL.DOWN P1, R7, R6, 0x4, 0x1f ;  /* 0x08801f0006077f89 */ /* 0x000e640000020000 */
[----:B-1----:R-:W-:-:S05]  /*0330*/  @P1 FADD R7, R6, R7 ;  /* 0x0000000706071221 */ /* 0x002fca0000000000 */
[----:B------:R-:W1:Y:S02]  /*0340*/  SHFL.DOWN P1, R14, R7, 0x8, 0x1f ;  /* 0x09001f00070e7f89 */ /* 0x000e640000020000 */
[----:B-1----:R-:W-:Y:S01]  /*0350*/  @P1 FADD R14, R7, R14 ;  /* 0x0000000e070e1221 */ /* 0x002fe20000000000 */
[----:B--2---:R-:W-:-:S04]  /*0360*/  ISETP.NE.AND P1, PT, R13, RZ, PT ;  /* 0x000000ff0d00720c */ /* 0x004fc80003f25270 */
[----:B0-----:R-:W0:Y:S02]  /*0370*/  SHFL.DOWN P3, R11, R14, 0x10, 0x1f ;  /* 0x0a001f000e0b7f89 */ /* 0x001e240000060000 */
[----:B0-----:R-:W-:-:S07]  /*0380*/  @P3 FADD R11, R14, R11 ;  /* 0x0000000b0e0b3221 */ /* 0x001fce0000000000 */
[----:B------:R0:W-:Y:S01]  /*0390*/  @!P1 STS [R0+UR4+0x8], R11 ;  /* 0x0000080b00009988 */ /* 0x0001e20008000804 */
[----:B------:R-:W-:Y:S06]  /*03a0*/  BAR.SYNC.DEFER_BLOCKING 0x0 ;  /* 0x0000000000007b1d */ /* 0x000fec0000010000 */
[----:B------:R-:W-:Y:S05]  /*03b0*/  @P2 BRA `(.L_x_5) ;  /* 0x0000000000282947 */ /* 0x000fea0003800000 */
[----:B------:R-:W0:Y:S04]  /*03c0*/  LDS R16, [UR6+0x40c] ;  /* 0x00040c06ff107984 */ /* 0x000e280008000800 */
[----:B------:R-:W1:Y:S04]  /*03d0*/  LDS.128 R4, [UR6+0x410] ;  /* 0x00041006ff047984 */ /* 0x000e680008000c00 */
[----:B------:R-:W2:Y:S01]  /*03e0*/  LDS.64 R14, [UR6+0x420] ;  /* 0x00042006ff0e7984 */ /* 0x000ea20008000a00 */
[----:B0-----:R-:W-:-:S04]  /*03f0*/  FADD R11, R11, R16 ;  /* 0x000000100b0b7221 */ /* 0x001fc80000000000 */
[----:B-1----:R-:W-:-:S04]  /*0400*/  FADD R4, R11, R4 ;  /* 0x000000040b047221 */ /* 0x002fc80000000000 */
[----:B------:R-:W-:-:S04]  /*0410*/  FADD R5, R4, R5 ;  /* 0x0000000504057221 */ /* 0x000fc80000000000 */
[----:B------:R-:W-:-:S04]  /*0420*/  FADD R6, R5, R6 ;  /* 0x0000000605067221 */ /* 0x000fc80000000000 */
[----:B------:R-:W-:-:S04]  /*0430*/  FADD R7, R6, R7 ;  /* 0x0000000706077221 */ /* 0x000fc80000000000 */
[----:B--2---:R-:W-:-:S04]  /*0440*/  FADD R14, R7, R14 ;  /* 0x0000000e070e7221 */ /* 0x004fc80000000000 */
[----:B------:R-:W-:-:S07]  /*0450*/  FADD R11, R14, R15 ;  /* 0x0000000f0e0b7221 */ /* 0x000fce0000000000 */
.L_x_5:
[----:B------:R-:W-:Y:S05]  /*0460*/  BSYNC.RECONVERGENT B0 ;  /* 0x0000000000007941 */ /* 0x000fea0003800200 */
.L_x_4:
[----:B------:R-:W-:Y:S01]  /*0470*/  BAR.SYNC.DEFER_BLOCKING 0x0 ;  /* 0x0000000000007b1d */ /* 0x000fe20000010000 */
[----:B------:R-:W-:-:S05]  /*0480*/  IMAD R12, R12, R9, R9 ;  /* 0x000000090c0c7224 */ /* 0x000fca00078e0209 */
[----:B------:R-:W-:Y:S01]  /*0490*/  BSSY.RECONVERGENT B0, `(.L_x_6) ;  /* 0x0000015000007945 */ /* 0x000fe20003800200 */
[----:B------:R1:W-:Y:S01]  /*04a0*/  @!P2 STG.E desc[UR8][R2.64], R11 ;  /* 0x0000000b0200a986 */ /* 0x0003e2000c101908 */
[----:B------:R-:W-:Y:S06]  /*04b0*/  BAR.SYNC.DEFER_BLOCKING 0x0 ;  /* 0x0000000000007b1d */ /* 0x000fec0000010000 */
[----:B------:R1:W-:Y:S01]  /*04c0*/  STS [R8], RZ ;  /* 0x000000ff08007388 */ /* 0x0003e20000000800 */
[----:B------:R-:W-:Y:S05]  /*04d0*/  @P0 BRA `(.L_x_7) ;  /* 0x0000000000400947 */ /* 0x000fea0003800000 */
[----:B------:R-:W2:Y:S01]  /*04e0*/  LDC.64 R4, c[0x0][0x380] ;  /* 0x0000e000ff047b82 */ /* 0x000ea20000000a00 */
[----:B01----:R-:W-:Y:S01]  /*04f0*/  HFMA2 R11, -RZ, RZ, 0, 0 ;  /* 0x00000000ff0b7431 */ /* 0x003fe200000001ff */
[----:B------:R-:W-:Y:S01]  /*0500*/  BSSY.RECONVERGENT B1, `(.L_x_8) ;  /* 0x000000c000017945 */ /* 0x000fe20003800200 */
[----:B------:R-:W-:-:S05]  /*0510*/  MOV R13, R10 ;  /* 0x0000000a000d7202 */ /* 0x000fca0000000f00 */
[----:B------:R-:W0:Y:S02]  /*0520*/  LDC.64 R6, c[0x0][0x388] ;  /* 0x0000e200ff067b82 */ /* 0x000e240000000a00 */
.L_x_9:
[----:B------:R-:W-:Y:S01]  /*0530*/  IADD3 R17, PT, PT, R12, R13, RZ ;  /* 0x0000000d0c117210 */ /* 0x000fe20007ffe0ff */
[----:B--2---:R-:W-:-:S04]  /*0540*/  IMAD.WIDE R14, R13, 0x4, R4 ;  /* 0x000000040d0e7825 */ /* 0x004fc800078e0204 */
[----:B0-----:R-:W-:Y:S02]  /*0550*/  IMAD.WIDE R16, R17, 0x4, R6 ;  /* 0x0000000411107825 */ /* 0x001fe400078e0206 */
[----:B------:R-:W2:Y:S04]  /*0560*/  LDG.E R14, desc[UR8][R14.64] ;  /* 0x000000080e0e7981 */ /* 0x000ea8000c1e1900 */
[----:B------:R-:W2:Y:S01]  /*0570*/  LDG.E R16, desc[UR8][R16.64] ;  /* 0x0000000810107981 */ /* 0x000ea2000c1e1900 */
[----:B------:R-:W-:-:S04]  /*0580*/  IADD3 R13, PT, PT, R13, UR7, RZ ;  /* 0x000000070d0d7c10 */ /* 0x000fc8000fffe0ff */
[----:B------:R-:W-:Y:S01]  /*0590*/  ISETP.GE.AND P3, PT, R13, R9, PT ;  /* 0x000000090d00720c */ /* 0x000fe20003f66270 */
[----:B--2---:R-:W-:-:S12]  /*05a0*/  FFMA R11, R14, R16, R11 ;  /* 0x000000100e0b7223 */ /* 0x004fd8000000000b */
[----:B------:R-:W-:Y:S05]  /*05b0*/  @!P3 BRA `(.L_x_9) ;  /* 0xfffffffc00dcb947 */ /* 0x000fea000383ffff */
[----:B------:R-:W-:Y:S05]  /*05c0*/  BSYNC.RECONVERGENT B1 ;  /* 0x0000000000017941 */ /* 0x000fea0003800200 */
.L_x_8:
[----:B------:R2:W-:Y:S02]  /*05d0*/  STS [R8], R11 ;  /* 0x0000000b08007388 */ /* 0x0005e40000000800 */
.L_x_7:
[----:B------:R-:W-:Y:S05]  /*05e0*/  BSYNC.RECONVERGENT B0 ;  /* 0x0000000000007941 */ /* 0x000fea0003800200 */
.L_x_6:
[----:B------:R-:W-:Y:S06]  /*05f0*/  BAR.SYNC.DEFER_BLOCKING 0x0 ;  /* 0x0000000000007b1d */ /* 0x000fec0000010000 */
[----:B------:R-:W-:Y:S01]  /*0600*/  BSSY.RECONVERGENT B0, `(.L_x_10) ;  /* 0x0000019000007945 */ /* 0x000fe20003800200 */
[----:B------:R-:W3:Y:S04]  /*0610*/  LDS R4, [R8] ;  /* 0x0000000008047984 */ /* 0x000ee80000000800 */
[----:B---3--:R-:W3:Y:S02]  /*0620*/  SHFL.DOWN P3, R5, R4, 0x1, 0x1f ;  /* 0x08201f0004057f89 */ /* 0x008ee40000060000 */
[----:B---3--:R-:W-:-:S05]  /*0630*/  @P3 FADD R5, R4, R5 ;  /* 0x0000000504053221 */ /* 0x008fca0000000000 */
[----:B------:R-:W3:Y:S02]  /*0640*/  SHFL.DOWN P3, R6, R5, 0x2, 0x1f ;  /* 0x08401f0005067f89 */ /* 0x000ee40000060000 */
[----:B---3--:R-:W-:-:S05]  /*0650*/  @P3 FADD R6, R5, R6 ;  /* 0x0000000605063221 */ /* 0x008fca0000000000 */
[----:B------:R-:W3:Y:S02]  /*0660*/  SHFL.DOWN P3, R7, R6, 0x4, 0x1f ;  /* 0x08801f0006077f89 */ /* 0x000ee40000060000 */
[----:B---3--:R-:W-:-:S05]  /*0670*/  @P3 FADD R7, R6, R7 ;  /* 0x0000000706073221 */ /* 0x008fca0000000000 */
[----:B------:R-:W3:Y:S02]  /*0680*/  SHFL.DOWN P3, R14, R7, 0x8, 0x1f ;  /* 0x09001f00070e7f89 */ /* 0x000ee40000060000 */
[----:B---3--:R-:W-:-:S05]  /*0690*/  @P3 FADD R14, R7, R14 ;  /* 0x0000000e070e3221 */ /* 0x008fca0000000000 */
[----:B012---:R-:W0:Y:S02]  /*06a0*/  SHFL.DOWN P3, R11, R14, 0x10, 0x1f ;  /* 0x0a001f000e0b7f89 */ /* 0x007e240000060000 */
[----:B0-----:R-:W-:-:S05]  /*06b0*/  @P3 FADD R11, R14, R11 ;  /* 0x0000000b0e0b3221 */ /* 0x001fca0000000000 */
        /* <DEDUP_REMOVED lines=13> */
.L_x_11:
[----:B------:R-:W-:Y:S05]  /*0790*/  BSYNC.RECONVERGENT B0 ;  /* 0x0000000000007941 */ /* 0x000fea0003800200 */
.L_x_10:
[----:B------:R-:W-:Y:S01]  /*07a0*/  BAR.SYNC.DEFER_BLOCKING 0x0 ;  /* 0x0000000000007b1d */ /* 0x000fe20000010000 */
[----:B------:R-:W-:-:S05]  /*07b0*/  IADD3 R12, PT, PT, R12, R9, RZ ;  /* 0x000000090c0c7210 */ /* 0x000fca0007ffe0ff */
        /* <DEDUP_REMOVED lines=10> */
.L_x_15:
        /* <DEDUP_REMOVED lines=10> */
.L_x_14:
[----:B------:R2:W-:Y:S02]  /*0900*/  STS [R8], R11 ;  /* 0x0000000b08007388 */ /* 0x0005e40000000800 */
.L_x_13:
[----:B------:R-:W-:Y:S05]  /*0910*/  BSYNC.RECONVERGENT B0 ;  /* 0x0000000000007941 */ /* 0x000fea0003800200 */
.L_x_12:
        /* <DEDUP_REMOVED lines=26> */
.L_x_17:
[----:B------:R-:W-:Y:S05]  /*0ac0*/  BSYNC.RECONVERGENT B0 ;  /* 0x0000000000007941 */ /* 0x000fea0003800200 */
.L_x_16:
[----:B------:R-:W-:Y:S06]  /*0ad0*/  BAR.SYNC.DEFER_BLOCKING 0x0 ;  /* 0x0000000000007b1d */ /* 0x000fec0000010000 */
[----:B------:R-:W-:Y:S01]  /*0ae0*/  BSSY.RECONVERGENT B0, `(.L_x_18) ;  /* 0x0000016000007945 */ /* 0x000fe20003800200 */
[----:B------:R1:W-:Y:S01]  /*0af0*/  @!P2 STG.E desc[UR8][R2.64+0x8], R11 ;  /* 0x0000080b0200a986 */ /* 0x0003e2000c101908 */
[----:B------:R-:W-:Y:S06]  /*0b00*/  BAR.SYNC.DEFER_BLOCKING 0x0 ;  /* 0x0000000000007b1d */ /* 0x000fec0000010000 */
[----:B------:R1:W-:Y:S01]  /*0b10*/  STS [R8], RZ ;  /* 0x000000ff08007388 */ /* 0x0003e20000000800 */
[----:B------:R-:W-:Y:S05]  /*0b20*/  @P0 BRA `(.L_x_19) ;  /* 0x0000000000440947 */ /* 0x000fea0003800000 */
[----:B------:R-:W2:Y:S01]  /*0b30*/  LDC.64 R4, c[0x0][0x380] ;  /* 0x0000e000ff047b82 */ /* 0x000ea20000000a00 */
[----:B------:R-:W-:Y:S01]  /*0b40*/  HFMA2 R15, -RZ, RZ, 0, 0 ;  /* 0x00000000ff0f7431 */ /* 0x000fe200000001ff */
[----:B------:R-:W-:Y:S01]  /*0b50*/  BSSY.RECONVERGENT B1, `(.L_x_20) ;  /* 0x000000d000017945 */ /* 0x000fe20003800200 */
[----:B------:R-:W-:Y:S02]  /*0b60*/  IADD3 R14, PT, PT, R12, R9, RZ ;  /* 0x000000090c0e7210 */ /* 0x000fe40007ffe0ff */
[----:B------:R-:W-:-:S03]  /*0b70*/  MOV R17, R10 ;  /* 0x0000000a00117202 */ /* 0x000fc60000000f00 */
[----:B------:R-:W3:Y:S04]  /*0b80*/  LDC.64 R6, c[0x0][0x388] ;  /* 0x0000e200ff067b82 */ /* 0x000ee80000000a00 */
.L_x_21:
[----:B------:R-:W-:Y:S01]  /*0b90*/  IADD3 R13, PT, PT, R14, R17, RZ ;  /* 0x000000110e0d7210 */ /* 0x000fe20007ffe0ff */
[----:B012---:R-:W-:-:S04]  /*0ba0*/  IMAD.WIDE R10, R17, 0x4, R4 ;  /* 0x00000004110a7825 */ /* 0x007fc800078e0204 */
[----:B---3--:R-:W-:Y:S02]  /*0bb0*/  IMAD.WIDE R12, R13, 0x4, R6 ;  /* 0x000000040d0c7825 */ /* 0x008fe400078e0206 */
[----:B------:R-:W2:Y:S04]  /*0bc0*/  LDG.E R10, desc[UR8][R10.64] ;  /* 0x000000080a0a7981 */ /* 0x000ea8000c1e1900 */
[----:B------:R-:W2:Y:S01]  /*0bd0*/  LDG.E R12, desc[UR8][R12.64] ;  /* 0x000000080c0c7981 */ /* 0x000ea2000c1e1900 */
[----:B------:R-:W-:-:S04]  /*0be0*/  IADD3 R17, PT, PT, R17, UR7, RZ ;  /* 0x0000000711117c10 */ /* 0x000fc8000fffe0ff */
[----:B------:R-:W-:Y:S01]  /*0bf0*/  ISETP.GE.AND P0, PT, R17, R9, PT ;  /* 0x000000091100720c */ /* 0x000fe20003f06270 */
[----:B--2---:R-:W-:-:S12]  /*0c00*/  FFMA R15, R10, R12, R15 ;  /* 0x0000000c0a0f7223 */ /* 0x004fd8000000000f */
[----:B------:R-:W-:Y:S05]  /*0c10*/  @!P0 BRA `(.L_x_21) ;  /* 0xfffffffc00dc8947 */ /* 0x000fea000383ffff */
[----:B------:R-:W-:Y:S05]  /*0c20*/  BSYNC.RECONVERGENT B1 ;  /* 0x0000000000017941 */ /* 0x000fea0003800200 */
.L_x_20:
[----:B------:R2:W-:Y:S02]  /*0c30*/  STS [R8], R15 ;  /* 0x0000000f08007388 */ /* 0x0005e40000000800 */
.L_x_19:
[----:B------:R-:W-:Y:S05]  /*0c40*/  BSYNC.RECONVERGENT B0 ;  /* 0x0000000000007941 */ /* 0x000fea0003800200 */
.L_x_18:
[----:B------:R-:W-:Y:S06]  /*0c50*/  BAR.SYNC.DEFER_BLOCKING 0x0 ;  /* 0x0000000000007b1d */ /* 0x000fec0000010000 */
[----:B------:R-:W-:Y:S01]  /*0c60*/  BSSY.RECONVERGENT B0, `(.L_x_22) ;  /* 0x0000019000007945 */ /* 0x000fe20003800200 */
[----:B-12---:R-:W1:Y:S04]  /*0c70*/  LDS R8, [R8] ;  /* 0x0000000008087984 */ /* 0x006e680000000800 */
[----:B-1----:R-:W1:Y:S02]  /*0c80*/  SHFL.DOWN P0, R5, R8, 0x1, 0x1f ;  /* 0x08201f0008057f89 */ /* 0x002e640000000000 */
[----:B-1----:R-:W-:-:S05]  /*0c90*/  @P0 FADD R5, R8, R5 ;  /* 0x0000000508050221 */ /* 0x002fca0000000000 */
[----:B------:R-:W1:Y:S02]  /*0ca0*/  SHFL.DOWN P0, R4, R5, 0x2, 0x1f ;  /* 0x08401f0005047f89 */ /* 0x000e640000000000 */
[----:B-1----:R-:W-:-:S05]  /*0cb0*/  @P0 FADD R4, R5, R4 ;  /* 0x0000000405040221 */ /* 0x002fca0000000000 */
[----:B------:R-:W1:Y:S02]  /*0cc0*/  SHFL.DOWN P0, R7, R4, 0x4, 0x1f ;  /* 0x08801f0004077f89 */ /* 0x000e640000000000 */
[----:B-1----:R-:W-:-:S05]  /*0cd0*/  @P0 FADD R7, R4, R7 ;  /* 0x0000000704070221 */ /* 0x002fca0000000000 */
[----:B------:R-:W1:Y:S02]  /*0ce0*/  SHFL.DOWN P0, R6, R7, 0x8, 0x1f ;  /* 0x09001f0007067f89 */ /* 0x000e640000000000 */
[----:B-1----:R-:W-:-:S05]  /*0cf0*/  @P0 FADD R6, R7, R6 ;  /* 0x0000000607060221 */ /* 0x002fca0000000000 */
[----:B------:R-:W1:Y:S02]  /*0d00*/  SHFL.DOWN P0, R9, R6, 0x10, 0x1f ;  /* 0x0a001f0006097f89 */ /* 0x000e640000000000 */
[----:B-1----:R-:W-:-:S05]  /*0d10*/  @P0 FADD R9, R6, R9 ;  /* 0x0000000906090221 */ /* 0x002fca0000000000 */
[----:B------:R1:W-:Y:S01]  /*0d20*/  @!P1 STS [R0+UR4+0x8], R9 ;  /* 0x0000080900009988 */ /* 0x0003e20008000804 */
[----:B------:R-:W-:Y:S06]  /*0d30*/  BAR.SYNC.DEFER_BLOCKING 0x0 ;  /* 0x0000000000007b1d */ /* 0x000fec0000010000 */
[----:B------:R-:W-:Y:S05]  /*0d40*/  @P2 BRA `(.L_x_23) ;  /* 0x0000000000282947 */ /* 0x000fea0003800000 */
[----:B01----:R-:W0:Y:S04]  /*0d50*/  LDS R0, [UR6+0x40c] ;  /* 0x00040c06ff007984 */ /* 0x003e280008000800 */
        /* <DEDUP_REMOVED lines=9> */
.L_x_23:
[----:B------:R-:W-:Y:S05]  /*0df0*/  BSYNC.RECONVERGENT B0 ;  /* 0x0000000000007941 */ /* 0x000fea0003800200 */
.L_x_22:
[----:B------:R-:W-:Y:S06]  /*0e00*/  BAR.SYNC.DEFER_BLOCKING 0x0 ;  /* 0x0000000000007b1d */ /* 0x000fec0000010000 */
[----:B------:R-:W-:Y:S02]  /*0e10*/  @!P2 STG.E desc[UR8][R2.64+0xc], R9 ;  /* 0x00000c090200a986 */ /* 0x000fe4000c101908 */
[----:B------:R-:W-:Y:S06]  /*0e20*/  BAR.SYNC.DEFER_BLOCKING 0x0 ;  /* 0x0000000000007b1d */ /* 0x000fec0000010000 */
[----:B------:R-:W-:Y:S05]  /*0e30*/  EXIT ;  /* 0x000000000000794d */ /* 0x000fea0003800000 */
.L_x_24:
[----:B------:R-:W-:-:S00]  /*0e40*/  BRA `(.L_x_24) ;  /* 0xfffffffc00fc7947 */ /* 0x000fc0000383ffff */
[----:B------:R-:W-:-:S00]  /*0e50*/  NOP ;  /* 0x0000000000007918 */ /* 0x000fc00000000000 */
        /* <DEDUP_REMOVED lines=10> */
.L_x_78:


//--------------------- .text._Z21matmul_kernel_cu_fp32ILi256ELi4EEvPKfS1_Pfii --------------------------
	.section	.text._Z21matmul_kernel_cu_fp32ILi256ELi4EEvPKfS1_Pfii,"ax",@progbits
	.align	128
        .global         _Z21matmul_kernel_cu_fp32ILi256ELi4EEvPKfS1_Pfii
        .type           _Z21matmul_kernel_cu_fp32ILi256ELi4EEvPKfS1_Pfii,@function
        .size           _Z21matmul_kernel_cu_fp32ILi256ELi4EEvPKfS1_Pfii,(.L_x_79 - _Z21matmul_kernel_cu_fp32ILi256ELi4EEvPKfS1_Pfii)
        .other          _Z21matmul_kernel_cu_fp32ILi256ELi4EEvPKfS1_Pfii,@"STO_CUDA_ENTRY STV_DEFAULT"
_Z21matmul_kernel_cu_fp32ILi256ELi4EEvPKfS1_Pfii:
.text._Z21matmul_kernel_cu_fp32ILi256ELi4EEvPKfS1_Pfii:
[----:B------:R-:W-:Y:S01]  /*0000*/  LDC R1, c[0x0][0x37c] ;  /* 0x0000df00ff017b82 */ /* 0x000fe20000000800 */
[----:B------:R-:W0:Y:S01]  /*0010*/  S2R R27, SR_CTAID.X ;  /* 0x00000000001b7919 */ /* 0x000e220000002500 */
[----:B------:R-:W1:Y:S01]  /*0020*/  LDCU UR4, c[0x0][0x39c] ;  /* 0x00007380ff0477ac */ /* 0x000e620008000800 */
[----:B0-----:R-:W-:-:S04]  /*0030*/  SHF.L.U32 R27, R27, 0x2, RZ ;  /* 0x000000021b1b7819 */ /* 0x001fc800000006ff */
[----:B-1----:R-:W-:-:S13]  /*0040*/  ISETP.GE.AND P0, PT, R27, UR4, PT ;  /* 0x000000041b007c0c */ /* 0x002fda000bf06270 */
[----:B------:R-:W-:Y:S05]  /*0050*/  @P0 EXIT ;  /* 0x000000000000094d */ /* 0x000fea0003800000 */
[----:B------:R-:W0:Y:S01]  /*0060*/  LDC R0, c[0x0][0x360] ;  /* 0x0000d800ff007b82 */ /* 0x000e220000000800 */
[----:B------:R-:W1:Y:S01]  /*0070*/  S2R R3, SR_TID.X ;  /* 0x0000000000037919 */ /* 0x000e620000002100 */
[----:B------:R-:W2:Y:S01]  /*0080*/  LDCU.64 UR4, c[0x0][0x358] ;  /* 0x00006b00ff0477ac */ /* 0x000ea20008000a00 */
[----:B------:R-:W-:Y:S01]  /*0090*/  BSSY.RECONVERGENT B0, `(.L_x_25) ;  /* 0x0000088000007945 */ /* 0x000fe20003800200 */
[----:B------:R-:W-:Y:S01]  /*00a0*/  MOV R33, RZ ;  /* 0x000000ff00217202 */ /* 0x000fe20000000f00 */
[----:B------:R-:W3:Y:S03]  /*00b0*/  S2R R20, SR_CgaCtaId ;  /* 0x0000000000147919 */ /* 0x000ee60000008800 */
[----:B------:R-:W4:Y:S08]  /*00c0*/  LDC R2, c[0x0][0x398] ;  /* 0x0000e600ff027b82 */ /* 0x000f300000000800 */
[----:B------:R-:W5:Y:S01]  /*00d0*/  LDC.64 R34, c[0x0][0x388] ;  /* 0x0000e200ff227b82 */ /* 0x000f620000000a00 */
[----:B0-----:R-:W0:Y:S01]  /*00e0*/  I2F.U32.RP R6, R0 ;  /* 0x0000000000067306 */ /* 0x001e220000209000 */
[----:B------:R-:W-:-:S02]  /*00f0*/  ISETP.NE.U32.AND P2, PT, R0, RZ, PT ;  /* 0x000000ff0000720c */ /* 0x000fc40003f45070 */
[----:B----4-:R-:W-:Y:S02]  /*0100*/  SHF.R.S32.HI R7, RZ, 0x1f, R2 ;  /* 0x0000001fff077819 */ /* 0x010fe40000011402 */
[----:B-1----:R-:W-:Y:S02]  /*0110*/  IADD3 R31, PT, PT, R3, R0, RZ ;  /* 0x00000000031f7210 */ /* 0x002fe40007ffe0ff */
[----:B------:R-:W-:Y:S01]  /*0120*/  LEA.HI R7, R7, R2, RZ, 0x2 ;  /* 0x0000000207077211 */ /* 0x000fe200078f10ff */
[----:B0-----:R-:W0:Y:S03]  /*0130*/  MUFU.RCP R6, R6 ;  /* 0x0000000600067308 */ /* 0x001e260000001000 */
[----:B------:R-:W-:-:S04]  /*0140*/  SHF.R.S32.HI R24, RZ, 0x2, R7 ;  /* 0x00000002ff187819 */ /* 0x000fc80000011407 */
[----:B------:R-:W-:-:S04]  /*0150*/  ISETP.GE.AND P0, PT, R31, R24, PT ;  /* 0x000000181f00720c */ /* 0x000fc80003f06270 */
[----:B------:R-:W-:Y:S02]  /*0160*/  SEL R23, RZ, 0x1, P0 ;  /* 0x00000001ff177807 */ /* 0x000fe40000000000 */
[----:B0-----:R-:W-:Y:S02]  /*0170*/  IADD3 R4, PT, PT, R6, 0xffffffe, RZ ;  /* 0x0ffffffe06047810 */ /* 0x001fe40007ffe0ff */
[----:B------:R-:W-:Y:S02]  /*0180*/  VIMNMX R6, PT, PT, R24, R31, !PT ;  /* 0x0000001f18067248 */ /* 0x000fe40007fe0100 */
[----:B------:R0:W1:Y:S02]  /*0190*/  F2I.FTZ.U32.TRUNC.NTZ R5, R4 ;  /* 0x0000000400057305 */ /* 0x000064000021f000 */
[----:B0-----:R-:W-:Y:S01]  /*01a0*/  HFMA2 R4, -RZ, RZ, 0, 0 ;  /* 0x00000000ff047431 */ /* 0x001fe200000001ff */
[----:B-1----:R-:W-:-:S05]  /*01b0*/  IADD3 R9, PT, PT, RZ, -R5, RZ ;  /* 0x80000005ff097210 */ /* 0x002fca0007ffe0ff */
[----:B------:R-:W-:-:S04]  /*01c0*/  IMAD R9, R9, R0, RZ ;  /* 0x0000000009097224 */ /* 0x000fc800078e02ff */
[----:B------:R-:W-:Y:S01]  /*01d0*/  IMAD.HI.U32 R4, R5, R9, R4 ;  /* 0x0000000905047227 */ /* 0x000fe200078e0004 */
[----:B------:R-:W-:-:S05]  /*01e0*/  IADD3 R5, PT, PT, R6, -R31, -R23 ;  /* 0x8000001f06057210 */ /* 0x000fca0007ffe817 */
[----:B------:R-:W-:Y:S01]  /*01f0*/  IMAD.HI.U32 R6, R4, R5, RZ ;  /* 0x0000000504067227 */ /* 0x000fe200078e00ff */
[----:B------:R-:W-:-:S04]  /*0200*/  LOP3.LUT R4, R7, 0xfffffffc, RZ, 0xc0, !PT ;  /* 0xfffffffc07047812 */ /* 0x000fc800078ec0ff */
[----:B------:R-:W-:Y:S02]  /*0210*/  IADD3 R9, PT, PT, -R6, RZ, RZ ;  /* 0x000000ff06097210 */ /* 0x000fe40007ffe1ff */
[----:B------:R-:W-:-:S03]  /*0220*/  IADD3 R21, PT, PT, R4, R3, RZ ;  /* 0x0000000304157210 */ /* 0x000fc60007ffe0ff */
[----:B------:R-:W-:Y:S01]  /*0230*/  IMAD R9, R0, R9, R5 ;  /* 0x0000000900097224 */ /* 0x000fe200078e0205 */
[----:B------:R-:W-:-:S04]  /*0240*/  MOV R5, 0x400 ;  /* 0x0000040000057802 */ /* 0x000fc80000000f00 */
[----:B------:R-:W-:Y:S02]  /*0250*/  ISETP.GE.U32.AND P0, PT, R9, R0, PT ;  /* 0x000000000900720c */ /* 0x000fe40003f06070 */
[----:B---3--:R-:W-:Y:S01]  /*0260*/  LEA R22, R20, R5, 0x18 ;  /* 0x0000000514167211 */ /* 0x008fe200078ec0ff */
[----:B------:R-:W-:-:S03]  /*0270*/  IMAD R5, R27, R2, RZ ;  /* 0x000000021b057224 */ /* 0x000fc600078e02ff */
[----:B------:R-:W-:Y:S01]  /*0280*/  LEA R28, R3, R22, 0x2 ;  /* 0x00000016031c7211 */ /* 0x000fe200078e10ff */
[----:B-----5:R-:W-:-:S04]  /*0290*/  IMAD.WIDE R34, R5, 0x4, R34 ;  /* 0x0000000405227825 */ /* 0x020fc800078e0222 */
[----:B------:R0:W-:Y:S02]  /*02a0*/  STS [R28], RZ ;  /* 0x000000ff1c007388 */ /* 0x0001e40000000800 */
[-C--:B------:R-:W-:Y:S02]  /*02b0*/  @P0 IADD3 R9, PT, PT, R9, -R0.reuse, RZ ;  /* 0x8000000009090210 */ /* 0x080fe40007ffe0ff */
[----:B------:R-:W-:Y:S02]  /*02c0*/  @P0 IADD3 R6, PT, PT, R6, 0x1, RZ ;  /* 0x0000000106060810 */ /* 0x000fe40007ffe0ff */
[----:B------:R-:W-:-:S13]  /*02d0*/  ISETP.GE.U32.AND P1, PT, R9, R0, PT ;  /* 0x000000000900720c */ /* 0x000fda0003f26070 */
[----:B------:R-:W-:Y:S02]  /*02e0*/  @P1 IADD3 R6, PT, PT, R6, 0x1, RZ ;  /* 0x0000000106061810 */ /* 0x000fe40007ffe0ff */
[----:B------:R-:W-:Y:S02]  /*02f0*/  @!P2 LOP3.LUT R6, RZ, R0, RZ, 0x33, !PT ;  /* 0x00000000ff06a212 */ /* 0x000fe400078e33ff */
[----:B------:R-:W-:Y:S02]  /*0300*/  ISETP.GE.AND P2, PT, R3, R24, PT ;  /* 0x000000180300720c */ /* 0x000fe40003f46270 */
[----:B------:R-:W-:-:S04]  /*0310*/  IADD3 R23, PT, PT, R23, R6, RZ ;  /* 0x0000000617177210 */ /* 0x000fc80007ffe0ff */
[----:B------:R-:W-:-:S07]  /*0320*/  IADD3 R25, PT, PT, R23, 0x1, RZ ;  /* 0x0000000117197810 */ /* 0x000fce0007ffe0ff */
[----:B0-2---:R-:W-:Y:S05]  /*0330*/  @P2 BRA `(.L_x_26) ;  /* 0x0000000400742947 */ /* 0x005fea0003800000 */
[----:B------:R-:W-:Y:S01]  /*0340*/  LOP3.LUT P0, R14, R25, 0x3, RZ, 0xc0, !PT ;  /* 0x00000003190e7812 */ /* 0x000fe2000780c0ff */
[----:B------:R-:W-:Y:S01]  /*0350*/  BSSY.RECONVERGENT B1, `(.L_x_27) ;  /* 0x0000028000017945 */ /* 0x000fe20003800200 */
[----:B------:R-:W-:Y:S02]  /*0360*/  ISETP.GE.U32.AND P1, PT, R23, 0x3, PT ;  /* 0x000000031700780c */ /* 0x000fe40003f26070 */
[----:B------:R-:W-:Y:S02]  /*0370*/  MOV R33, RZ ;  /* 0x000000ff00217202 */ /* 0x000fe40000000f00 */
[----:B------:R-:W-:-:S07]  /*0380*/  MOV R29, R3 ;  /* 0x00000003001d7202 */ /* 0x000fce0000000f00 */
[----:B------:R-:W-:Y:S05]  /*0390*/  @!P0 BRA `(.L_x_28) ;  /* 0x00000000008c8947 */ /* 0x000fea0003800000 */
[----:B------:R-:W0:Y:S01]  /*03a0*/  LDC.64 R12, c[0x0][0x380] ;  /* 0x0000e000ff0c7b82 */ /* 0x000e220000000a00 */
[----:B------:R-:W-:-:S05]  /*03b0*/  IMAD.WIDE.U32 R36, R3, 0x10, R34 ;  /* 0x0000001003247825 */ /* 0x000fca00078e0022 */
[----:B------:R-:W2:Y:S01]  /*03c0*/  LDG.E.128 R4, desc[UR4][R36.64] ;  /* 0x0000000424047981 */ /* 0x000ea2000c1e1d00 */
[----:B0-----:R-:W-:-:S05]  /*03d0*/  IMAD.WIDE.U32 R12, R3, 0x10, R12 ;  /* 0x00000010030c7825 */ /* 0x001fca00078e000c */
[----:B------:R-:W2:Y:S01]  /*03e0*/  LDG.E.128 R8, desc[UR4][R12.64] ;  /* 0x000000040c087981 */ /* 0x000ea2000c1e1d00 */
[----:B------:R-:W-:Y:S02]  /*03f0*/  ISETP.NE.AND P0, PT, R14, 0x1, PT ;  /* 0x000000010e00780c */ /* 0x000fe40003f05270 */
[----:B------:R-:W-:Y:S01]  /*0400*/  MOV R29, R31 ;  /* 0x0000001f001d7202 */ /* 0x000fe20000000f00 */
[----:B--2---:R-:W-:-:S04]  /*0410*/  FMUL R5, R9, R5 ;  /* 0x0000000509057220 */ /* 0x004fc80000400000 */
[----:B------:R-:W-:-:S04]  /*0420*/  FFMA R5, R8, R4, R5 ;  /* 0x0000000408057223 */ /* 0x000fc80000000005 */
[----:B------:R-:W-:-:S04]  /*0430*/  FFMA R6, R10, R6, R5 ;  /* 0x000000060a067223 */ /* 0x000fc80000000005 */
[----:B------:R-:W-:-:S04]  /*0440*/  FFMA R6, R11, R7, R6 ;  /* 0x000000070b067223 */ /* 0x000fc80000000006 */
[----:B------:R-:W-:Y:S01]  /*0450*/  FADD R33, RZ, R6 ;  /* 0x00000006ff217221 */ /* 0x000fe20000000000 */
[----:B------:R-:W-:Y:S06]  /*0460*/  @!P0 BRA `(.L_x_28) ;  /* 0x0000000000588947 */ /* 0x000fec0003800000 */
[----:B------:R-:W-:-:S04]  /*0470*/  IMAD.WIDE R12, R0, 0x10, R12 ;  /* 0x00000010000c7825 */ /* 0x000fc800078e020c */
[----:B------:R-:W-:Y:S01]  /*0480*/  IMAD.WIDE R36, R0, 0x10, R36 ;  /* 0x0000001000247825 */ /* 0x000fe200078e0224 */
[----:B------:R-:W2:Y:S04]  /*0490*/  LDG.E.128 R4, desc[UR4][R12.64] ;  /* 0x000000040c047981 */ /* 0x000ea8000c1e1d00 */
[----:B------:R-:W2:Y:S02]  /*04a0*/  LDG.E.128 R8, desc[UR4][R36.64] ;  /* 0x0000000424087981 */ /* 0x000ea4000c1e1d00 */
[----:B--2---:R-:W-:-:S04]  /*04b0*/  FMUL R5, R5, R9 ;  /* 0x0000000905057220 */ /* 0x004fc80000400000 */
[----:B------:R-:W-:Y:S01]  /*04c0*/  FFMA R5, R4, R8, R5 ;  /* 0x0000000804057223 */ /* 0x000fe20000000005 */
[----:B------:R-:W-:-:S04]  /*04d0*/  LOP3.LUT R4, R25, 0x3, RZ, 0xc0, !PT ;  /* 0x0000000319047812 */ /* 0x000fc800078ec0ff */
[----:B------:R-:W-:-:S13]  /*04e0*/  ISETP.NE.AND P0, PT, R4, 0x2, PT ;  /* 0x000000020400780c */ /* 0x000fda0003f05270 */
[----:B------:R-:W-:-:S04]  /*04f0*/  @P0 IMAD.WIDE R14, R0, 0x10, R12 ;  /* 0x00000010000e0825 */ /* 0x000fc800078e020c */
[----:B------:R-:W-:Y:S02]  /*0500*/  @P0 IMAD.WIDE R16, R0, 0x10, R36 ;  /* 0x0000001000100825 */ /* 0x000fe400078e0224 */
[----:B------:R-:W2:Y:S04]  /*0510*/  @P0 LDG.E.128 R12, desc[UR4][R14.64] ;  /* 0x000000040e0c0981 */ /* 0x000ea8000c1e1d00 */
[----:B------:R-:W2:Y:S01]  /*0520*/  @P0 LDG.E.128 R16, desc[UR4][R16.64] ;  /* 0x0000000410100981 */ /* 0x000ea2000c1e1d00 */
[----:B------:R-:W-:Y:S01]  /*0530*/  FFMA R6, R6, R10, R5 ;  /* 0x0000000a06067223 */ /* 0x000fe20000000005 */
[----:B------:R-:W-:-:S03]  /*0540*/  IADD3 R29, PT, PT, R31, R0, RZ ;  /* 0x000000001f1d7210 */ /* 0x000fc60007ffe0ff */
[----:B------:R-:W-:Y:S01]  /*0550*/  FFMA R6, R7, R11, R6 ;  /* 0x0000000b07067223 */ /* 0x000fe20000000006 */
[----:B------:R-:W-:-:S03]  /*0560*/  @P0 IADD3 R29, PT, PT, R29, R0, RZ ;  /* 0x000000001d1d0210 */ /* 0x000fc60007ffe0ff */
[----:B------:R-:W-:Y:S01]  /*0570*/  FADD R33, R33, R6 ;  /* 0x0000000621217221 */ /* 0x000fe20000000000 */
[----:B--2---:R-:W-:-:S04]  /*0580*/  @P0 FMUL R13, R13, R17 ;  /* 0x000000110d0d0220 */ /* 0x004fc80000400000 */
[----:B------:R-:W-:-:S04]  /*0590*/  @P0 FFMA R13, R12, R16, R13 ;  /* 0x000000100c0d0223 */ /* 0x000fc8000000000d */
[----:B------:R-:W-:-:S04]  /*05a0*/  @P0 FFMA R18, R14, R18, R13 ;  /* 0x000000120e120223 */ /* 0x000fc8000000000d */
[----:B------:R-:W-:-:S04]  /*05b0*/  @P0 FFMA R18, R15, R19, R18 ;  /* 0x000000130f120223 */ /* 0x000fc80000000012 */
[----:B------:R-:W-:-:S07]  /*05c0*/  @P0 FADD R33, R33, R18 ;  /* 0x0000001221210221 */ /* 0x000fce0000000000 */
.L_x_28:
[----:B------:R-:W-:Y:S05]  /*05d0*/  BSYNC.RECONVERGENT B1 ;  /* 0x0000000000017941 */ /* 0x000fea0003800200 */
.L_x_27:
[----:B------:R-:W-:Y:S04]  /*05e0*/  BSSY.RECONVERGENT B1, `(.L_x_29) ;  /* 0x0000031000017945 */ /* 0x000fe80003800200 */
[----:B------:R-:W-:Y:S05]  /*05f0*/  @!P1 BRA `(.L_x_30) ;  /* 0x0000000000bc9947 */ /* 0x000fea0003800000 */
[C---:B------:R-:W-:Y:S01]  /*0600*/  LEA R31, R0.reuse, R29, 0x1 ;  /* 0x0000001d001f7211 */ /* 0x040fe200078e08ff */
[----:B------:R-:W-:Y:S01]  /*0610*/  IMAD R30, R0, 0x3, R29 ;  /* 0x00000003001e7824 */ /* 0x000fe200078e021d */
[----:B------:R-:W-:-:S07]  /*0620*/  IADD3 R26, PT, PT, R29, R0, RZ ;  /* 0x000000001d1a7210 */ /* 0x000fce0007ffe0ff */
.L_x_31:
[----:B------:R-:W0:Y:S01]  /*0630*/  LDC.64 R12, c[0x0][0x380] ;  /* 0x0000e000ff0c7b82 */ /* 0x000e220000000a00 */
[----:B------:R-:W-:-:S05]  /*0640*/  IMAD.WIDE.U32 R36, R29, 0x10, R34 ;  /* 0x000000101d247825 */ /* 0x000fca00078e0022 */
[----:B------:R-:W2:Y:S01]  /*0650*/  LDG.E.128 R4, desc[UR4][R36.64] ;  /* 0x0000000424047981 */ /* 0x000ea2000c1e1d00 */
[----:B0-----:R-:W-:-:S05]  /*0660*/  IMAD.WIDE.U32 R14, R29, 0x10, R12 ;  /* 0x000000101d0e7825 */ /* 0x001fca00078e000c */
[----:B------:R-:W2:Y:S01]  /*0670*/  LDG.E.128 R8, desc[UR4][R14.64] ;  /* 0x000000040e087981 */ /* 0x000ea2000c1e1d00 */
[----:B------:R-:W-:-:S04]  /*0680*/  IMAD.WIDE.U32 R18, R26, 0x10, R34 ;  /* 0x000000101a127825 */ /* 0x000fc800078e0022 */
[----:B------:R-:W-:-:S04]  /*0690*/  IMAD.WIDE.U32 R16, R26, 0x10, R12 ;  /* 0x000000101a107825 */ /* 0x000fc800078e000c */
[----:B--2---:R-:W-:-:S04]  /*06a0*/  FMUL R5, R9, R5 ;  /* 0x0000000509057220 */ /* 0x004fc80000400000 */
[----:B------:R-:W-:-:S04]  /*06b0*/  FFMA R5, R8, R4, R5 ;  /* 0x0000000408057223 */ /* 0x000fc80000000005 */
[----:B------:R-:W-:-:S04]  /*06c0*/  FFMA R6, R10, R6, R5 ;  /* 0x000000060a067223 */ /* 0x000fc80000000005 */
[----:B------:R-:W-:Y:S02]  /*06d0*/  FFMA R32, R11, R7, R6 ;  /* 0x000000070b207223 */ /* 0x000fe40000000006 */
[----:B------:R-:W2:Y:S04]  /*06e0*/  LDG.E.128 R4, desc[UR4][R18.64] ;  /* 0x0000000412047981 */ /* 0x000ea8000c1e1d00 */
[----:B------:R-:W2:Y:S02]  /*06f0*/  LDG.E.128 R8, desc[UR4][R16.64] ;  /* 0x0000000410087981 */ /* 0x000ea4000c1e1d00 */
[----:B--2---:R-:W-:-:S04]  /*0700*/  FMUL R5, R9, R5 ;  /* 0x0000000509057220 */ /* 0x004fc80000400000 */
[----:B------:R-:W-:Y:S01]  /*0710*/  FFMA R5, R8, R4, R5 ;  /* 0x0000000408057223 */ /* 0x000fe20000000005 */
[----:B------:R-:W-:-:S04]  /*0720*/  IMAD.WIDE.U32 R8, R31, 0x10, R12 ;  /* 0x000000101f087825 */ /* 0x000fc800078e000c */
[----:B------:R-:W-:Y:S01]  /*0730*/  FFMA R6, R10, R6, R5 ;  /* 0x000000060a067223 */ /* 0x000fe20000000005 */
[----:B------:R-:W-:-:S04]  /*0740*/  IMAD.WIDE.U32 R4, R31, 0x10, R34 ;  /* 0x000000101f047825 */ /* 0x000fc800078e0022 */
[----:B------:R-:W-:Y:S02]  /*0750*/  FFMA R15, R11, R7, R6 ;  /* 0x000000070b0f7223 */ /* 0x000fe40000000006 */
[----:B------:R-:W2:Y:S04]  /*0760*/  LDG.E.128 R8, desc[UR4][R8.64] ;  /* 0x0000000408087981 */ /* 0x000ea8000c1e1d00 */
[----:B------:R-:W2:Y:S01]  /*0770*/  LDG.E.128 R4, desc[UR4][R4.64] ;  /* 0x0000000404047981 */ /* 0x000ea2000c1e1d00 */
[----:B------:R-:W-:-:S04]  /*0780*/  FADD R32, R32, R33 ;  /* 0x0000002120207221 */ /* 0x000fc80000000000 */
[----:B------:R-:W-:Y:S01]  /*0790*/  FADD R32, R32, R15 ;  /* 0x0000000f20207221 */ /* 0x000fe20000000000 */
[----:B------:R-:W-:-:S06]  /*07a0*/  IMAD.WIDE.U32 R16, R30, 0x10, R12 ;  /* 0x000000101e107825 */ /* 0x000fcc00078e000c */
[----:B------:R-:W3:Y:S01]  /*07b0*/  LDG.E.128 R16, desc[UR4][R16.64] ;  /* 0x0000000410107981 */ /* 0x000ee2000c1e1d00 */
[----:B--2---:R-:W-:-:S04]  /*07c0*/  FMUL R15, R9, R5 ;  /* 0x00000005090f7220 */ /* 0x004fc80000400000 */
[----:B------:R-:W-:-:S04]  /*07d0*/  FFMA R15, R8, R4, R15 ;  /* 0x00000004080f7223 */ /* 0x000fc8000000000f */
[----:B------:R-:W-:Y:S01]  /*07e0*/  FFMA R6, R10, R6, R15 ;  /* 0x000000060a067223 */ /* 0x000fe2000000000f */
[----:B------:R-:W-:-:S06]  /*07f0*/  IMAD.WIDE.U32 R14, R30, 0x10, R34 ;  /* 0x000000101e0e7825 */ /* 0x000fcc00078e0022 */
[----:B------:R-:W3:Y:S01]  /*0800*/  LDG.E.128 R12, desc[UR4][R14.64] ;  /* 0x000000040e0c7981 */ /* 0x000ee2000c1e1d00 */
[----:B------:R-:W-:-:S04]  /*0810*/  IADD3 R29, PT, PT, R0, R29, R0 ;  /* 0x0000001d001d7210 */ /* 0x000fc80007ffe000 */
[----:B------:R-:W-:-:S04]  /*0820*/  IADD3 R29, PT, PT, R0, R29, R0 ;  /* 0x0000001d001d7210 */ /* 0x000fc80007ffe000 */
[----:B------:R-:W-:Y:S01]  /*0830*/  ISETP.GE.AND P0, PT, R29, R24, PT ;  /* 0x000000181d00720c */ /* 0x000fe20003f06270 */
[----:B------:R-:W-:-:S04]  /*0840*/  FFMA R7, R11, R7, R6 ;  /* 0x000000070b077223 */ /* 0x000fc80000000006 */
[----:B------:R-:W-:Y:S01]  /*0850*/  FADD R32, R32, R7 ;  /* 0x0000000720207221 */ /* 0x000fe20000000000 */
[C---:B------:R-:W-:Y:S02]  /*0860*/  LEA R31, R0.reuse, R31, 0x2 ;  /* 0x0000001f001f7211 */ /* 0x040fe400078e10ff */
[C---:B------:R-:W-:Y:S02]  /*0870*/  LEA R26, R0.reuse, R26, 0x2 ;  /* 0x0000001a001a7211 */ /* 0x040fe400078e10ff */
[----:B------:R-:W-:Y:S01]  /*0880*/  LEA R30, R0, R30, 0x2 ;  /* 0x0000001e001e7211 */ /* 0x000fe200078e10ff */
[----:B---3--:R-:W-:-:S04]  /*0890*/  FMUL R13, R17, R13 ;  /* 0x0000000d110d7220 */ /* 0x008fc80000400000 */
[----:B------:R-:W-:-:S04]  /*08a0*/  FFMA R13, R16, R12, R13 ;  /* 0x0000000c100d7223 */ /* 0x000fc8000000000d */
[----:B------:R-:W-:-:S04]  /*08b0*/  FFMA R18, R18, R14, R13 ;  /* 0x0000000e12127223 */ /* 0x000fc8000000000d */
[----:B------:R-:W-:-:S04]  /*08c0*/  FFMA R19, R19, R15, R18 ;  /* 0x0000000f13137223 */ /* 0x000fc80000000012 */
[----:B------:R-:W-:Y:S01]  /*08d0*/  FADD R33, R32, R19 ;  /* 0x0000001320217221 */ /* 0x000fe20000000000 */
[----:B------:R-:W-:Y:S06]  /*08e0*/  @!P0 BRA `(.L_x_31) ;  /* 0xfffffffc00508947 */ /* 0x000fec000383ffff */
.L_x_30:
[----:B------:R-:W-:Y:S05]  /*08f0*/  BSYNC.RECONVERGENT B1 ;  /* 0x0000000000017941 */ /* 0x000fea0003800200 */
.L_x_29:
[----:B------:R0:W-:Y:S02]  /*0900*/  STS [R28], R33 ;  /* 0x000000211c007388 */ /* 0x0001e40000000800 */
.L_x_26:
[----:B------:R-:W-:Y:S05]  /*0910*/  BSYNC.RECONVERGENT B0 ;  /* 0x0000000000007941 */ /* 0x000fea0003800200 */
.L_x_25:
[----:B------:R-:W-:Y:S01]  /*0920*/  ISETP.GE.AND P0, PT, R21, R2, PT ;  /* 0x000000021500720c */ /* 0x000fe20003f06270 */
[----:B------:R-:W-:-:S12]  /*0930*/  BSSY.RECONVERGENT B0, `(.L_x_32) ;  /* 0x000000f000007945 */ /* 0x000fd80003800200 */
[----:B------:R-:W-:Y:S05]  /*0940*/  @P0 BRA `(.L_x_33) ;  /* 0x0000000000340947 */ /* 0x000fea0003800000 */
[----:B------:R-:W1:Y:S01]  /*0950*/  LDC.64 R4, c[0x0][0x380] ;  /* 0x0000e000ff047b82 */ /* 0x000e620000000a00 */
[----:B------:R-:W-:Y:S01]  /*0960*/  BSSY.RECONVERGENT B1, `(.L_x_34) ;  /* 0x000000a000017945 */ /* 0x000fe20003800200 */
[----:B------:R-:W-:-:S07]  /*0970*/  MOV R11, R21 ;  /* 0x00000015000b7202 */ /* 0x000fce0000000f00 */
.L_x_35:
[----:B-1----:R-:W-:-:S04]  /*0980*/  IMAD.WIDE R8, R11, 0x4, R4 ;  /* 0x000000040b087825 */ /* 0x002fc800078e0204 */
[----:B------:R-:W-:Y:S02]  /*0990*/  IMAD.WIDE R6, R11, 0x4, R34 ;  /* 0x000000040b067825 */ /* 0x000fe400078e0222 */
[----:B------:R-:W0:Y:S04]  /*09a0*/  LDG.E R8, desc[UR4][R8.64] ;  /* 0x0000000408087981 */ /* 0x000e28000c1e1900 */
[----:B------:R-:W0:Y:S01]  /*09b0*/  LDG.E R6, desc[UR4][R6.64] ;  /* 0x0000000406067981 */ /* 0x000e22000c1e1900 */
[----:B------:R-:W-:-:S04]  /*09c0*/  IADD3 R11, PT, PT, R0, R11, RZ ;  /* 0x0000000b000b7210 */ /* 0x000fc80007ffe0ff */
[----:B------:R-:W-:Y:S01]  /*09d0*/  ISETP.GE.AND P0, PT, R11, R2, PT ;  /* 0x000000020b00720c */ /* 0x000fe20003f06270 */
[----:B0-----:R-:W-:-:S12]  /*09e0*/  FFMA R33, R8, R6, R33 ;  /* 0x0000000608217223 */ /* 0x001fd80000000021 */
[----:B------:R-:W-:Y:S05]  /*09f0*/  @!P0 BRA `(.L_x_35) ;  /* 0xfffffffc00e08947 */ /* 0x000fea000383ffff */
[----:B------:R-:W-:Y:S05]  /*0a00*/  BSYNC.RECONVERGENT B1 ;  /* 0x0000000000017941 */ /* 0x000fea0003800200 */
.L_x_34:
[----:B------:R1:W-:Y:S02]  /*0a10*/  STS [R28], R33 ;  /* 0x000000211c007388 */ /* 0x0003e40000000800 */
.L_x_33:
[----:B------:R-:W-:Y:S05]  /*0a20*/  BSYNC.RECONVERGENT B0 ;  /* 0x0000000000007941 */ /* 0x000fea0003800200 */
.L_x_32:
[----:B------:R-:W-:Y:S01]  /*0a30*/  BAR.SYNC.DEFER_BLOCKING 0x0 ;  /* 0x0000000000007b1d */ /* 0x000fe20000010000 */
[----:B------:R-:W-:-:S05]  /*0a40*/  MOV R13, 0x400 ;  /* 0x00000400000d7802 */ /* 0x000fca0000000f00 */
[----:B------:R-:W-:Y:S01]  /*0a50*/  BSSY.RECONVERGENT B0, `(.L_x_36) ;  /* 0x0000023000007945 */ /* 0x000fe20003800200 */
[----:B------:R-:W2:Y:S01]  /*0a60*/  S2R R5, SR_LANEID ;  /* 0x0000000000057919 */ /* 0x000ea20000000000 */
[----:B------:R-:W3:Y:S01]  /*0a70*/  LDS R4, [R28] ;  /* 0x000000001c047984 */ /* 0x000ee20000000800 */
[----:B--2---:R-:W-:-:S13]  /*0a80*/  ISETP.NE.AND P1, PT, R5, RZ, PT ;  /* 0x000000ff0500720c */ /* 0x004fda0003f25270 */
[----:B------:R-:W-:Y:S01]  /*0a90*/  @!P1 IADD3 R13, PT, PT, R13, 0x400, RZ ;  /* 0x000004000d0d9810 */ /* 0x000fe20007ffe0ff */
[----:B---3--:R-:W2:Y:S02]  /*0aa0*/  SHFL.DOWN P0, R7, R4, 0x1, 0x1f ;  /* 0x08201f0004077f89 */ /* 0x008ea40000000000 */
[----:B--2---:R-:W-:Y:S02]  /*0ab0*/  @P0 FADD R7, R4, R7 ;  /* 0x0000000704070221 */ /* 0x004fe40000000000 */
[----:B------:R-:W2:Y:S03]  /*0ac0*/  LDC.64 R4, c[0x0][0x390] ;  /* 0x0000e400ff047b82 */ /* 0x000ea60000000a00 */
[----:B------:R-:W3:Y:S01]  /*0ad0*/  SHFL.DOWN P0, R6, R7, 0x2, 0x1f ;  /* 0x08401f0007067f89 */ /* 0x000ee20000000000 */
[----:B--2---:R-:W-:-:S04]  /*0ae0*/  IMAD.WIDE R26, R27, 0x4, R4 ;  /* 0x000000041b1a7825 */ /* 0x004fc800078e0204 */
[----:B---3--:R-:W-:Y:S01]  /*0af0*/  @P0 FADD R6, R7, R6 ;  /* 0x0000000607060221 */ /* 0x008fe20000000000 */
[----:B------:R-:W-:-:S04]  /*0b00*/  @!P1 SHF.R.U32.HI R7, RZ, 0x3, R3 ;  /* 0x00000003ff079819 */ /* 0x000fc80000011603 */
[----:B------:R-:W2:Y:S01]  /*0b10*/  SHFL.DOWN P0, R9, R6, 0x4, 0x1f ;  /* 0x08801f0006097f89 */ /* 0x000ea20000000000 */
[----:B------:R-:W-:Y:S01]  /*0b20*/  @!P1 LOP3.LUT R7, R7, 0x7c, RZ, 0xc0, !PT ;  /* 0x0000007c07079812 */ /* 0x000fe200078ec0ff */
[----:B--2---:R-:W-:Y:S01]  /*0b30*/  @P0 FADD R9, R6, R9 ;  /* 0x0000000906090221 */ /* 0x004fe20000000000 */
[----:B------:R-:W-:-:S04]  /*0b40*/  @!P1 LEA R6, R20, R13, 0x18 ;  /* 0x0000000d14069211 */ /* 0x000fc800078ec0ff */
[----:B------:R-:W2:Y:S01]  /*0b50*/  SHFL.DOWN P0, R8, R9, 0x8, 0x1f ;  /* 0x09001f0009087f89 */ /* 0x000ea20000000000 */
[----:B------:R-:W-:Y:S01]  /*0b60*/  @!P1 IADD3 R6, PT, PT, R7, R6, RZ ;  /* 0x0000000607069210 */ /* 0x000fe20007ffe0ff */
[----:B--2---:R-:W-:Y:S01]  /*0b70*/  @P0 FADD R8, R9, R8 ;  /* 0x0000000809080221 */ /* 0x004fe20000000000 */
[----:B------:R-:W-:-:S04]  /*0b80*/  ISETP.NE.AND P0, PT, R3, RZ, PT ;  /* 0x000000ff0300720c */ /* 0x000fc80003f05270 */
[----:B------:R-:W2:Y:S02]  /*0b90*/  SHFL.DOWN P3, R11, R8, 0x10, 0x1f ;  /* 0x0a001f00080b7f89 */ /* 0x000ea40000060000 */
[----:B--2---:R-:W-:-:S05]  /*0ba0*/  @P3 FADD R11, R8, R11 ;  /* 0x0000000b080b3221 */ /* 0x004fca0000000000 */
[----:B------:R2:W-:Y:S01]  /*0bb0*/  @!P1 STS [R6+0x8], R11 ;  /* 0x0000080b06009388 */ /* 0x0005e20000000800 */
[----:B------:R-:W-:Y:S06]  /*0bc0*/  BAR.SYNC.DEFER_BLOCKING 0x0 ;  /* 0x0000000000007b1d */ /* 0x000fec0000010000 */
[----:B------:R-:W-:Y:S05]  /*0bd0*/  @P0 BRA `(.L_x_37) ;  /* 0x0000000000280947 */ /* 0x000fea0003800000 */
[----:B------:R-:W3:Y:S04]  /*0be0*/  LDS R10, [R22+0x40c] ;  /* 0x00040c00160a7984 */ /* 0x000ee80000000800 */
[----:B--2---:R-:W2:Y:S04]  /*0bf0*/  LDS.128 R4, [R22+0x410] ;  /* 0x0004100016047984 */ /* 0x004ea80000000c00 */
[----:B------:R-:W4:Y:S01]  /*0c00*/  LDS.64 R8, [R22+0x420] ;  /* 0x0004200016087984 */ /* 0x000f220000000a00 */
[----:B---3--:R-:W-:-:S04]  /*0c10*/  FADD R11, R11, R10 ;  /* 0x0000000a0b0b7221 */ /* 0x008fc80000000000 */
[----:B--2---:R-:W-:-:S04]  /*0c20*/  FADD R4, R11, R4 ;  /* 0x000000040b047221 */ /* 0x004fc80000000000 */
[----:B------:R-:W-:-:S04]  /*0c30*/  FADD R5, R4, R5 ;  /* 0x0000000504057221 */ /* 0x000fc80000000000 */
[----:B------:R-:W-:-:S04]  /*0c40*/  FADD R6, R5, R6 ;  /* 0x0000000605067221 */ /* 0x000fc80000000000 */
[----:B------:R-:W-:-:S04]  /*0c50*/  FADD R7, R6, R7 ;  /* 0x0000000706077221 */ /* 0x000fc80000000000 */
[----:B----4-:R-:W-:-:S04]  /*0c60*/  FADD R8, R7, R8 ;  /* 0x0000000807087221 */ /* 0x010fc80000000000 */
[----:B------:R-:W-:-:S07]  /*0c70*/  FADD R11, R8, R9 ;  /* 0x00000009080b7221 */ /* 0x000fce0000000000 */
.L_x_37:
[----:B------:R-:W-:Y:S05]  /*0c80*/  BSYNC.RECONVERGENT B0 ;  /* 0x0000000000007941 */ /* 0x000fea0003800200 */
.L_x_36:
[----:B------:R-:W-:Y:S01]  /*0c90*/  BAR.SYNC.DEFER_BLOCKING 0x0 ;  /* 0x0000000000007b1d */ /* 0x000fe20000010000 */
[----:B------:R-:W-:Y:S02]  /*0ca0*/  HFMA2 R30, -RZ, RZ, 0, 0 ;  /* 0x00000000ff1e7431 */ /* 0x000fe400000001ff */
[----:B------:R-:W-:-:S03]  /*0cb0*/  IMAD.WIDE R34, R2, 0x4, R34 ;  /* 0x0000000402227825 */ /* 0x000fc600078e0222 */
[----:B------:R-:W-:Y:S01]  /*0cc0*/  BSSY.RECONVERGENT B0, `(.L_x_38) ;  /* 0x0000064000007945 */ /* 0x000fe20003800200 */
[----:B------:R3:W-:Y:S01]  /*0cd0*/  @!P0 STG.E desc[UR4][R26.64], R11 ;  /* 0x0000000b1a008986 */ /* 0x0007e2000c101904 */
[----:B------:R-:W-:Y:S06]  /*0ce0*/  BAR.SYNC.DEFER_BLOCKING 0x0 ;  /* 0x0000000000007b1d */ /* 0x000fec0000010000 */
[----:B------:R3:W-:Y:S01]  /*0cf0*/  STS [R28], RZ ;  /* 0x000000ff1c007388 */ /* 0x0007e20000000800 */
[----:B------:R-:W-:Y:S05]  /*0d00*/  @P2 BRA `(.L_x_39) ;  /* 0x00000004007c2947 */ /* 0x000fea0003800000 */
[----:B------:R-:W-:Y:S01]  /*0d10*/  LOP3.LUT P4, RZ, R25, 0x3, RZ, 0xc0, !PT ;  /* 0x0000000319ff7812 */ /* 0x000fe2000788c0ff */
[----:B------:R-:W-:Y:S01]  /*0d20*/  BSSY.RECONVERGENT B1, `(.L_x_40) ;  /* 0x0000029000017945 */ /* 0x000fe20003800200 */
[----:B------:R-:W-:Y:S02]  /*0d30*/  ISETP.GE.U32.AND P3, PT, R23, 0x3, PT ;  /* 0x000000031700780c */ /* 0x000fe40003f66070 */
[----:B------:R-:W-:Y:S02]  /*0d40*/  MOV R30, RZ ;  /* 0x000000ff001e7202 */ /* 0x000fe40000000f00 */
[----:B------:R-:W-:-:S07]  /*0d50*/  MOV R29, R3 ;  /* 0x00000003001d7202 */ /* 0x000fce0000000f00 */
[----:B------:R-:W-:Y:S05]  /*0d60*/  @!P4 BRA `(.L_x_41) ;  /* 0x000000000090c947 */ /* 0x000fea0003800000 */
[----:B------:R-:W4:Y:S01]  /*0d70*/  LDC.64 R12, c[0x0][0x380] ;  /* 0x0000e000ff0c7b82 */ /* 0x000f220000000a00 */
[----:B------:R-:W-:-:S06]  /*0d80*/  IMAD.WIDE.U32 R4, R3, 0x10, R34 ;  /* 0x0000001003047825 */ /* 0x000fcc00078e0022 */
[----:B--2---:R-:W2:Y:S01]  /*0d90*/  LDG.E.128 R4, desc[UR4][R4.64] ;  /* 0x0000000404047981 */ /* 0x004ea2000c1e1d00 */
[----:B----4-:R-:W-:-:S05]  /*0da0*/  IMAD.WIDE.U32 R12, R3, 0x10, R12 ;  /* 0x00000010030c7825 */ /* 0x010fca00078e000c */
[----:B---3--:R-:W2:Y:S01]  /*0db0*/  LDG.E.128 R8, desc[UR4][R12.64] ;  /* 0x000000040c087981 */ /* 0x008ea2000c1e1d00 */
[----:B------:R-:W-:-:S04]  /*0dc0*/  LOP3.LUT R25, R25, 0x3, RZ, 0xc0, !PT ;  /* 0x0000000319197812 */ /* 0x000fc800078ec0ff */
[----:B------:R-:W-:Y:S02]  /*0dd0*/  ISETP.NE.AND P4, PT, R25, 0x1, PT ;  /* 0x000000011900780c */ /* 0x000fe40003f85270 */
[----:B------:R-:W-:Y:S01]  /*0de0*/  IADD3 R29, PT, PT, R3, R0, RZ ;  /* 0x00000000031d7210 */ /* 0x000fe20007ffe0ff */
[----:B--2---:R-:W-:-:S04]  /*0df0*/  FMUL R9, R9, R5 ;  /* 0x0000000509097220 */ /* 0x004fc80000400000 */
[----:B------:R-:W-:-:S04]  /*0e00*/  FFMA R9, R8, R4, R9 ;  /* 0x0000000408097223 */ /* 0x000fc80000000009 */
[----:B------:R-:W-:-:S04]  /*0e10*/  FFMA R6, R10, R6, R9 ;  /* 0x000000060a067223 */ /* 0x000fc80000000009 */
[----:B------:R-:W-:-:S04]  /*0e20*/  FFMA R6, R11, R7, R6 ;  /* 0x000000070b067223 */ /* 0x000fc80000000006 */
[----:B------:R-:W-:Y:S01]  /*0e30*/  FADD R30, RZ, R6 ;  /* 0x00000006ff1e7221 */ /* 0x000fe20000000000 */
[----:B------:R-:W-:Y:S06]  /*0e40*/  @!P4 BRA `(.L_x_41) ;  /* 0x000000000058c947 */ /* 0x000fec0003800000 */
[----:B01----:R-:W-:Y:S01]  /*0e50*/  IMAD.WIDE.U32 R32, R3, 0x10, R34 ;  /* 0x0000001003207825 */ /* 0x003fe200078e0022 */
[----:B------:R-:W-:-:S03]  /*0e60*/  ISETP.NE.AND P4, PT, R25, 0x2, PT ;  /* 0x000000021900780c */ /* 0x000fc60003f85270 */
[----:B------:R-:W-:-:S04]  /*0e70*/  IMAD.WIDE R36, R0, 0x10, R12 ;  /* 0x0000001000247825 */ /* 0x000fc800078e020c */
[C---:B------:R-:W-:Y:S01]  /*0e80*/  IMAD.WIDE R32, R0.reuse, 0x10, R32 ;  /* 0x0000001000207825 */ /* 0x040fe200078e0220 */
[----:B------:R-:W2:Y:S04]  /*0e90*/  LDG.E.128 R4, desc[UR4][R36.64] ;  /* 0x0000000424047981 */ /* 0x000ea8000c1e1d00 */
[----:B------:R-:W2:Y:S01]  /*0ea0*/  LDG.E.128 R8, desc[UR4][R32.64] ;  /* 0x0000000420087981 */ /* 0x000ea2000c1e1d00 */
[----:B------:R-:W-:-:S04]  /*0eb0*/  @P4 IMAD.WIDE R12, R0, 0x10, R36 ;  /* 0x00000010000c4825 */ /* 0x000fc800078e0224 */
[----:B------:R-:W-:Y:S02]  /*0ec0*/  @P4 IMAD.WIDE R16, R0, 0x10, R32 ;  /* 0x0000001000104825 */ /* 0x000fe400078e0220 */
[----:B------:R-:W3:Y:S04]  /*0ed0*/  @P4 LDG.E.128 R12, desc[UR4][R12.64] ;  /* 0x000000040c0c4981 */ /* 0x000ee8000c1e1d00 */
[----:B------:R-:W3:Y:S01]  /*0ee0*/  @P4 LDG.E.128 R16, desc[UR4][R16.64] ;  /* 0x0000000410104981 */ /* 0x000ee2000c1e1d00 */
[----:B------:R-:W-:-:S04]  /*0ef0*/  IADD3 R29, PT, PT, R29, R0, RZ ;  /* 0x000000001d1d7210 */ /* 0x000fc80007ffe0ff */
[----:B------:R-:W-:Y:S01]  /*0f00*/  @P4 IADD3 R29, PT, PT, R29, R0, RZ ;  /* 0x000000001d1d4210 */ /* 0x000fe20007ffe0ff */
[----:B--2---:R-:W-:-:S04]  /*0f10*/  FMUL R5, R5, R9 ;  /* 0x0000000905057220 */ /* 0x004fc80000400000 */
[----:B------:R-:W-:-:S04]  /*0f20*/  FFMA R5, R4, R8, R5 ;  /* 0x0000000804057223 */ /* 0x000fc80000000005 */
[----:B------:R-:W-:Y:S01]  /*0f30*/  FFMA R6, R6, R10, R5 ;  /* 0x0000000a06067223 */ /* 0x000fe20000000005 */
[----:B---3--:R-:W-:-:S04]  /*0f40*/  @P4 FMUL R5, R13, R17 ;  /* 0x000000110d054220 */ /* 0x008fc80000400000 */
[----:B------:R-:W-:Y:S01]  /*0f50*/  @P4 FFMA R5, R12, R16, R5 ;  /* 0x000000100c054223 */ /* 0x000fe20000000005 */
[----:B------:R-:W-:-:S03]  /*0f60*/  FFMA R7, R7, R11, R6 ;  /* 0x0000000b07077223 */ /* 0x000fc60000000006 */
[----:B------:R-:W-:Y:S01]  /*0f70*/  @P4 FFMA R14, R14, R18, R5 ;  /* 0x000000120e0e4223 */ /* 0x000fe20000000005 */
[----:B------:R-:W-:-:S03]  /*0f80*/  FADD R30, R30, R7 ;  /* 0x000000071e1e7221 */ /* 0x000fc60000000000 */
[----:B------:R-:W-:-:S04]  /*0f90*/  @P4 FFMA R15, R15, R19, R14 ;  /* 0x000000130f0f4223 */ /* 0x000fc8000000000e */
[----:B------:R-:W-:-:S07]  /*0fa0*/  @P4 FADD R30, R30, R15 ;  /* 0x0000000f1e1e4221 */ /* 0x000fce0000000000 */
.L_x_41:
[----:B------:R-:W-:Y:S05]  /*0fb0*/  BSYNC.RECONVERGENT B1 ;  /* 0x0000000000017941 */ /* 0x000fea0003800200 */
.L_x_40:
[----:B------:R-:W-:Y:S04]  /*0fc0*/  BSSY.RECONVERGENT B1, `(.L_x_42) ;  /* 0x0000031000017945 */ /* 0x000fe80003800200 */
[----:B------:R-:W-:Y:S05]  /*0fd0*/  @!P3 BRA `(.L_x_43) ;  /* 0x0000000000bcb947 */ /* 0x000fea0003800000 */
[C---:B01----:R-:W-:Y:S01]  /*0fe0*/  LEA R33, R0.reuse, R29, 0x1 ;  /* 0x0000001d00217211 */ /* 0x043fe200078e08ff */
[----:B------:R-:W-:Y:S01]  /*0ff0*/  IMAD R31, R0, 0x3, R29 ;  /* 0x00000003001f7824 */ /* 0x000fe200078e021d */
[----:B------:R-:W-:-:S07]  /*1000*/  IADD3 R25, PT, PT, R29, R0, RZ ;  /* 0x000000001d197210 */ /* 0x000fce0007ffe0ff */
.L_x_44:
[----:B------:R-:W0:Y:S01]  /*1010*/  LDC.64 R12, c[0x0][0x380] ;  /* 0x0000e000ff0c7b82 */ /* 0x000e220000000a00 */
[----:B------:R-:W-:-:S05]  /*1020*/  IMAD.WIDE.U32 R14, R29, 0x10, R34 ;  /* 0x000000101d0e7825 */ /* 0x000fca00078e0022 */
[----:B--2---:R-:W2:Y:S01]  /*1030*/  LDG.E.128 R4, desc[UR4][R14.64] ;  /* 0x000000040e047981 */ /* 0x004ea2000c1e1d00 */
[----:B0-----:R-:W-:-:S05]  /*1040*/  IMAD.WIDE.U32 R36, R29, 0x10, R12 ;  /* 0x000000101d247825 */ /* 0x001fca00078e000c */
[----:B---3--:R-:W2:Y:S01]  /*1050*/  LDG.E.128 R8, desc[UR4][R36.64] ;  /* 0x0000000424087981 */ /* 0x008ea2000c1e1d00 */
[----:B------:R-:W-:-:S04]  /*1060*/  IMAD.WIDE.U32 R16, R25, 0x10, R34 ;  /* 0x0000001019107825 */ /* 0x000fc800078e0022 */
[----:B------:R-:W-:-:S04]  /*1070*/  IMAD.WIDE.U32 R18, R25, 0x10, R12 ;  /* 0x0000001019127825 */ /* 0x000fc800078e000c */
[----:B--2---:R-:W-:-:S04]  /*1080*/  FMUL R5, R9, R5 ;  /* 0x0000000509057220 */ /* 0x004fc80000400000 */
[----:B------:R-:W-:-:S04]  /*1090*/  FFMA R5, R8, R4, R5 ;  /* 0x0000000408057223 */ /* 0x000fc80000000005 */
[----:B------:R-:W-:-:S04]  /*10a0*/  FFMA R6, R10, R6, R5 ;  /* 0x000000060a067223 */ /* 0x000fc80000000005 */
[----:B------:R-:W-:Y:S02]  /*10b0*/  FFMA R15, R11, R7, R6 ;  /* 0x000000070b0f7223 */ /* 0x000fe40000000006 */
[----:B------:R-:W2:Y:S04]  /*10c0*/  LDG.E.128 R4, desc[UR4][R16.64] ;  /* 0x0000000410047981 */ /* 0x000ea8000c1e1d00 */
[----:B------:R-:W2:Y:S01]  /*10d0*/  LDG.E.128 R8, desc[UR4][R18.64] ;  /* 0x0000000412087981 */ /* 0x000ea2000c1e1d00 */
[----:B------:R-:W-:Y:S01]  /*10e0*/  FADD R28, R15, R30 ;  /* 0x0000001e0f1c7221 */ /* 0x000fe20000000000 */
        /* <DEDUP_REMOVED lines=30> */
.L_x_43:
[----:B------:R-:W-:Y:S05]  /*12d0*/  BSYNC.RECONVERGENT B1 ;  /* 0x0000000000017941 */ /* 0x000fea0003800200 */
.L_x_42:
[----:B------:R-:W-:-:S05]  /*12e0*/  LEA R5, R3, R22, 0x2 ;  /* 0x0000001603057211 */ /* 0x000fca00078e10ff */
[----:B------:R4:W-:Y:S02]  /*12f0*/  STS [R5], R30 ;  /* 0x0000001e05007388 */ /* 0x0009e40000000800 */
.L_x_39:
[----:B------:R-:W-:Y:S05]  /*1300*/  BSYNC.RECONVERGENT B0 ;  /* 0x0000000000007941 */ /* 0x000fea0003800200 */
.L_x_38:
[----:B------:R-:W-:Y:S01]  /*1310*/  ISETP.GE.AND P3, PT, R21, R2, PT ;  /* 0x000000021500720c */ /* 0x000fe20003f66270 */
[----:B------:R-:W-:Y:S01]  /*1320*/  BSSY.RECONVERGENT B0, `(.L_x_45) ;  /* 0x0000010000007945 */ /* 0x000fe20003800200 */
[----:B--23--:R-:W-:-:S11]  /*1330*/  LEA R11, R3, R22, 0x2 ;  /* 0x00000016030b7211 */ /* 0x00cfd600078e10ff */
[----:B------:R-:W-:Y:S05]  /*1340*/  @P3 BRA `(.L_x_46) ;  /* 0x0000000000343947 */ /* 0x000fea0003800000 */
[----:B----4-:R-:W2:Y:S01]  /*1350*/  LDC.64 R4, c[0x0][0x380] ;  /* 0x0000e000ff047b82 */ /* 0x010ea20000000a00 */
[----:B------:R-:W-:Y:S01]  /*1360*/  BSSY.RECONVERGENT B1, `(.L_x_47) ;  /* 0x000000a000017945 */ /* 0x000fe20003800200 */
[----:B------:R-:W-:-:S07]  /*1370*/  MOV R13, R21 ;  /* 0x00000015000d7202 */ /* 0x000fce0000000f00 */
.L_x_48:
[----:B--2---:R-:W-:-:S04]  /*1380*/  IMAD.WIDE R6, R13, 0x4, R4 ;  /* 0x000000040d067825 */ /* 0x004fc800078e0204 */
[----:B------:R-:W-:Y:S02]  /*1390*/  IMAD.WIDE R8, R13, 0x4, R34 ;  /* 0x000000040d087825 */ /* 0x000fe400078e0222 */
[----:B------:R-:W2:Y:S04]  /*13a0*/  LDG.E R7, desc[UR4][R6.64] ;  /* 0x0000000406077981 */ /* 0x000ea8000c1e1900 */
[----:B------:R-:W2:Y:S01]  /*13b0*/  LDG.E R8, desc[UR4][R8.64] ;  /* 0x0000000408087981 */ /* 0x000ea2000c1e1900 */
[----:B------:R-:W-:-:S04]  /*13c0*/  IADD3 R13, PT, PT, R0, R13, RZ ;  /* 0x0000000d000d7210 */ /* 0x000fc80007ffe0ff */
[----:B------:R-:W-:Y:S01]  /*13d0*/  ISETP.GE.AND P3, PT, R13, R2, PT ;  /* 0x000000020d00720c */ /* 0x000fe20003f66270 */
[----:B--2---:R-:W-:-:S12]  /*13e0*/  FFMA R30, R7, R8, R30 ;  /* 0x00000008071e7223 */ /* 0x004fd8000000001e */
[----:B------:R-:W-:Y:S05]  /*13f0*/  @!P3 BRA `(.L_x_48) ;  /* 0xfffffffc00e0b947 */ /* 0x000fea000383ffff */
[----:B------:R-:W-:Y:S05]  /*1400*/  BSYNC.RECONVERGENT B1 ;  /* 0x0000000000017941 */ /* 0x000fea0003800200 */
.L_x_47:
[----:B------:R2:W-:Y:S02]  /*1410*/  STS [R11], R30 ;  /* 0x0000001e0b007388 */ /* 0x0005e40000000800 */
.L_x_46:
[----:B------:R-:W-:Y:S05]  /*1420*/  BSYNC.RECONVERGENT B0 ;  /* 0x0000000000007941 */ /* 0x000fea0003800200 */
.L_x_45:
[----:B------:R-:W-:Y:S01]  /*1430*/  BAR.SYNC.DEFER_BLOCKING 0x0 ;  /* 0x0000000000007b1d */ /* 0x000fe20000010000 */
[----:B------:R-:W-:Y:S02]  /*1440*/  MOV R15, 0x400 ;  /* 0x00000400000f7802 */ /* 0x000fe40000000f00 */
[----:B------:R-:W-:Y:S02]  /*1450*/  @!P1 SHF.R.U32.HI R9, RZ, 0x3, R3 ;  /* 0x00000003ff099819 */ /* 0x000fe40000011603 */
[----:B------:R-:W-:Y:S01]  /*1460*/  @!P1 IADD3 R15, PT, PT, R15, 0x400, RZ ;  /* 0x000004000f0f9810 */ /* 0x000fe20007ffe0ff */
[----:B------:R-:W-:Y:S01]  /*1470*/  BSSY.RECONVERGENT B0, `(.L_x_49) ;  /* 0x000001c000007945 */ /* 0x000fe20003800200 */
[----:B------:R-:W-:Y:S01]  /*1480*/  @!P1 LOP3.LUT R9, R9, 0x7c, RZ, 0xc0, !PT ;  /* 0x0000007c09099812 */ /* 0x000fe200078ec0ff */
[----:B------:R-:W4:Y:S04]  /*1490*/  LDS R4, [R11] ;  /* 0x000000000b047984 */ /* 0x000f280000000800 */
[----:B----4-:R-:W3:Y:S02]  /*14a0*/  SHFL.DOWN P3, R5, R4, 0x1, 0x1f ;  /* 0x08201f0004057f89 */ /* 0x010ee40000060000 */
[----:B---3--:R-:W-:Y:S01]  /*14b0*/  @P3 FADD R5, R4, R5 ;  /* 0x0000000504053221 */ /* 0x008fe20000000000 */
[----:B------:R-:W-:-:S04]  /*14c0*/  @!P1 LEA R4, R20, R15, 0x18 ;  /* 0x0000000f14049211 */ /* 0x000fc800078ec0ff */
[----:B------:R-:W3:Y:S01]  /*14d0*/  SHFL.DOWN P3, R6, R5, 0x2, 0x1f ;  /* 0x08401f0005067f89 */ /* 0x000ee20000060000 */
[----:B------:R-:W-:Y:S01]  /*14e0*/  @!P1 IADD3 R4, PT, PT, R9, R4, RZ ;  /* 0x0000000409049210 */ /* 0x000fe20007ffe0ff */
[----:B---3--:R-:W-:-:S05]  /*14f0*/  @P3 FADD R6, R5, R6 ;  /* 0x0000000605063221 */ /* 0x008fca0000000000 */
[----:B------:R-:W3:Y:S02]  /*1500*/  SHFL.DOWN P3, R7, R6, 0x4, 0x1f ;  /* 0x08801f0006077f89 */ /* 0x000ee40000060000 */
[----:B---3--:R-:W-:-:S05]  /*1510*/  @P3 FADD R7, R6, R7 ;  /* 0x0000000706073221 */ /* 0x008fca0000000000 */
[----:B------:R-:W3:Y:S02]  /*1520*/  SHFL.DOWN P3, R8, R7, 0x8, 0x1f ;  /* 0x09001f0007087f89 */ /* 0x000ee40000060000 */
[----:B---3--:R-:W-:-:S05]  /*1530*/  @P3 FADD R8, R7, R8 ;  /* 0x0000000807083221 */ /* 0x008fca0000000000 */
[----:B------:R-:W3:Y:S02]  /*1540*/  SHFL.DOWN P3, R13, R8, 0x10, 0x1f ;  /* 0x0a001f00080d7f89 */ /* 0x000ee40000060000 */
[----:B---3--:R-:W-:-:S05]  /*1550*/  @P3 FADD R13, R8, R13 ;  /* 0x0000000d080d3221 */ /* 0x008fca0000000000 */
[----:B------:R3:W-:Y:S01]  /*1560*/  @!P1 STS [R4+0x8], R13 ;  /* 0x0000080d04009388 */ /* 0x0007e20000000800 */
[----:B------:R-:W-:Y:S06]  /*1570*/  BAR.SYNC.DEFER_BLOCKING 0x0 ;  /* 0x0000000000007b1d */ /* 0x000fec0000010000 */
[----:B------:R-:W-:Y:S05]  /*1580*/  @P0 BRA `(.L_x_50) ;  /* 0x0000000000280947 */ /* 0x000fea0003800000 */
[----:B------:R-:W4:Y:S04]  /*1590*/  LDS R10, [R22+0x40c] ;  /* 0x00040c00160a7984 */ /* 0x000f280000000800 */
[----:B---3--:R-:W3:Y:S04]  /*15a0*/  LDS.128 R4, [R22+0x410] ;  /* 0x0004100016047984 */ /* 0x008ee80000000c00 */
[----:B------:R-:W5:Y:S01]  /*15b0*/  LDS.64 R8, [R22+0x420] ;  /* 0x0004200016087984 */ /* 0x000f620000000a00 */
[----:B----4-:R-:W-:-:S04]  /*15c0*/  FADD R13, R13, R10 ;  /* 0x0000000a0d0d7221 */ /* 0x010fc80000000000 */
[----:B---3--:R-:W-:-:S04]  /*15d0*/  FADD R4, R13, R4 ;  /* 0x000000040d047221 */ /* 0x008fc80000000000 */
[----:B------:R-:W-:-:S04]  /*15e0*/  FADD R5, R4, R5 ;  /* 0x0000000504057221 */ /* 0x000fc80000000000 */
[----:B------:R-:W-:-:S04]  /*15f0*/  FADD R6, R5, R6 ;  /* 0x0000000605067221 */ /* 0x000fc80000000000 */
[----:B------:R-:W-:-:S04]  /*1600*/  FADD R7, R6, R7 ;  /* 0x0000000706077221 */ /* 0x000fc80000000000 */
[----:B-----5:R-:W-:-:S04]  /*1610*/  FADD R8, R7, R8 ;  /* 0x0000000807087221 */ /* 0x020fc80000000000 */
[----:B------:R-:W-:-:S07]  /*1620*/  FADD R13, R8, R9 ;  /* 0x00000009080d7221 */ /* 0x000fce0000000000 */
.L_x_50:
[----:B------:R-:W-:Y:S05]  /*1630*/  BSYNC.RECONVERGENT B0 ;  /* 0x0000000000007941 */ /* 0x000fea0003800200 */
.L_x_49:
        /* <DEDUP_REMOVED lines=8> */
[C---:B------:R-:W-:Y:S01]  /*16c0*/  IADD3 R12, PT, PT, R23.reuse, 0x1, RZ ;  /* 0x00000001170c7810 */ /* 0x040fe20007ffe0ff */
[----:B------:R-:W-:Y:S01]  /*16d0*/  BSSY.RECONVERGENT B1, `(.L_x_53) ;  /* 0x000002a000017945 */ /* 0x000fe20003800200 */
[----:B------:R-:W-:Y:S02]  /*16e0*/  ISETP.GE.U32.AND P3, PT, R23, 0x3, PT ;  /* 0x000000031700780c */ /* 0x000fe40003f66070 */
[----:B------:R-:W-:Y:S02]  /*16f0*/  LOP3.LUT P4, RZ, R12, 0x3, RZ, 0xc0, !PT ;  /* 0x000000030cff7812 */ /* 0x000fe4000788c0ff */
[----:B------:R-:W-:Y:S02]  /*1700*/  MOV R29, RZ ;  /* 0x000000ff001d7202 */ /* 0x000fe40000000f00 */
[----:B------:R-:W-:-:S09]  /*1710*/  MOV R25, R3 ;  /* 0x0000000300197202 */ /* 0x000fd20000000f00 */
[----:B------:R-:W-:Y:S05]  /*1720*/  @!P4 BRA `(.L_x_54) ;  /* 0x000000000090c947 */ /* 0x000fea0003800000 */
[----:B01----:R-:W0:Y:S01]  /*1730*/  LDC.64 R32, c[0x0][0x380] ;  /* 0x0000e000ff207b82 */ /* 0x003e220000000a00 */
[----:B---3--:R-:W-:-:S06]  /*1740*/  IMAD.WIDE.U32 R4, R3, 0x10, R36 ;  /* 0x0000001003047825 */ /* 0x008fcc00078e0024 */
[----:B------:R-:W3:Y:S01]  /*1750*/  LDG.E.128 R4, desc[UR4][R4.64] ;  /* 0x0000000404047981 */ /* 0x000ee2000c1e1d00 */
[----:B0-----:R-:W-:-:S05]  /*1760*/  IMAD.WIDE.U32 R32, R3, 0x10, R32 ;  /* 0x0000001003207825 */ /* 0x001fca00078e0020 */
[----:B--2-4-:R-:W3:Y:S01]  /*1770*/  LDG.E.128 R8, desc[UR4][R32.64] ;  /* 0x0000000420087981 */ /* 0x014ee2000c1e1d00 */
[----:B------:R-:W-:-:S04]  /*1780*/  LOP3.LUT R12, R12, 0x3, RZ, 0xc0, !PT ;  /* 0x000000030c0c7812 */ /* 0x000fc800078ec0ff */
[----:B------:R-:W-:Y:S02]  /*1790*/  ISETP.NE.AND P4, PT, R12, 0x1, PT ;  /* 0x000000010c00780c */ /* 0x000fe40003f85270 */
[----:B------:R-:W-:Y:S01]  /*17a0*/  IADD3 R25, PT, PT, R3, R0, RZ ;  /* 0x0000000003197210 */ /* 0x000fe20007ffe0ff */
[----:B---3--:R-:W-:-:S04]  /*17b0*/  FMUL R9, R9, R5 ;  /* 0x0000000509097220 */ /* 0x008fc80000400000 */
[----:B------:R-:W-:-:S04]  /*17c0*/  FFMA R9, R8, R4, R9 ;  /* 0x0000000408097223 */ /* 0x000fc80000000009 */
[----:B------:R-:W-:-:S04]  /*17d0*/  FFMA R6, R10, R6, R9 ;  /* 0x000000060a067223 */ /* 0x000fc80000000009 */
[----:B------:R-:W-:-:S04]  /*17e0*/  FFMA R6, R11, R7, R6 ;  /* 0x000000070b067223 */ /* 0x000fc80000000006 */
[----:B------:R-:W-:Y:S01]  /*17f0*/  FADD R29, RZ, R6 ;  /* 0x00000006ff1d7221 */ /* 0x000fe20000000000 */
[----:B------:R-:W-:Y:S06]  /*1800*/  @!P4 BRA `(.L_x_54) ;  /* 0x000000000058c947 */ /* 0x000fec0003800000 */
[----:B------:R-:W-:Y:S01]  /*1810*/  IMAD.WIDE.U32 R30, R3, 0x10, R36 ;  /* 0x00000010031e7825 */ /* 0x000fe200078e0024 */
        /* <DEDUP_REMOVED lines=21> */
.L_x_54:
[----:B------:R-:W-:Y:S05]  /*1970*/  BSYNC.RECONVERGENT B1 ;  /* 0x0000000000017941 */ /* 0x000fea0003800200 */
.L_x_53:
[----:B------:R-:W-:Y:S04]  /*1980*/  BSSY.RECONVERGENT B1, `(.L_x_55) ;  /* 0x0000031000017945 */ /* 0x000fe80003800200 */
[----:B------:R-:W-:Y:S05]  /*1990*/  @!P3 BRA `(.L_x_56) ;  /* 0x0000000000bcb947 */ /* 0x000fea0003800000 */
[C---:B------:R-:W-:Y:S01]  /*19a0*/  LEA R35, R0.reuse, R25, 0x1 ;  /* 0x0000001900237211 */ /* 0x040fe200078e08ff */
[----:B01----:R-:W-:Y:S01]  /*19b0*/  IMAD R33, R0, 0x3, R25 ;  /* 0x0000000300217824 */ /* 0x003fe200078e0219 */
[----:B------:R-:W-:-:S07]  /*19c0*/  IADD3 R31, PT, PT, R25, R0, RZ ;  /* 0x00000000191f7210 */ /* 0x000fce0007ffe0ff */
.L_x_57:
[----:B---34-:R-:W0:Y:S01]  /*19d0*/  LDC.64 R12, c[0x0][0x380] ;  /* 0x0000e000ff0c7b82 */ /* 0x018e220000000a00 */
[----:B------:R-:W-:-:S05]  /*19e0*/  IMAD.WIDE.U32 R16, R25, 0x10, R36 ;  /* 0x0000001019107825 */ /* 0x000fca00078e0024 */
[----:B------:R1:W3:Y:S01]  /*19f0*/  LDG.E.128 R4, desc[UR4][R16.64] ;  /* 0x0000000410047981 */ /* 0x0002e2000c1e1d00 */
[----:B0-----:R-:W-:-:S05]  /*1a00*/  IMAD.WIDE.U32 R14, R25, 0x10, R12 ;  /* 0x00000010190e7825 */ /* 0x001fca00078e000c */
[----:B--2---:R-:W3:Y:S01]  /*1a10*/  LDG.E.128 R8, desc[UR4][R14.64] ;  /* 0x000000040e087981 */ /* 0x004ee2000c1e1d00 */
[----:B-1----:R-:W-:-:S04]  /*1a20*/  IMAD.WIDE.U32 R16, R31, 0x10, R36 ;  /* 0x000000101f107825 */ /* 0x002fc800078e0024 */
[----:B------:R-:W-:-:S04]  /*1a30*/  IMAD.WIDE.U32 R18, R31, 0x10, R12 ;  /* 0x000000101f127825 */ /* 0x000fc800078e000c */
[----:B---3--:R-:W-:-:S04]  /*1a40*/  FMUL R5, R9, R5 ;  /* 0x0000000509057220 */ /* 0x008fc80000400000 */
        /* <DEDUP_REMOVED lines=36> */
.L_x_56:
[----:B------:R-:W-:Y:S05]  /*1c90*/  BSYNC.RECONVERGENT B1 ;  /* 0x0000000000017941 */ /* 0x000fea0003800200 */
.L_x_55:
[----:B---3--:R-:W-:-:S05]  /*1ca0*/  LEA R4, R3, R22, 0x2 ;  /* 0x0000001603047211 */ /* 0x008fca00078e10ff */
[----:B------:R3:W-:Y:S02]  /*1cb0*/  STS [R4], R29 ;  /* 0x0000001d04007388 */ /* 0x0007e40000000800 */
.L_x_52:
[----:B------:R-:W-:Y:S05]  /*1cc0*/  BSYNC.RECONVERGENT B0 ;  /* 0x0000000000007941 */ /* 0x000fea0003800200 */
.L_x_51:
[----:B------:R-:W-:Y:S01]  /*1cd0*/  ISETP.GE.AND P3, PT, R21, R2, PT ;  /* 0x000000021500720c */ /* 0x000fe20003f66270 */
[----:B------:R-:W-:Y:S01]  /*1ce0*/  BSSY.RECONVERGENT B0, `(.L_x_58) ;  /* 0x0000010000007945 */ /* 0x000fe20003800200 */
[----:B01----:R-:W-:-:S11]  /*1cf0*/  LEA R28, R3, R22, 0x2 ;  /* 0x00000016031c7211 */ /* 0x003fd600078e10ff */
[----:B------:R-:W-:Y:S05]  /*1d00*/  @P3 BRA `(.L_x_59) ;  /* 0x0000000000343947 */ /* 0x000fea0003800000 */
[----:B---3--:R-:W0:Y:S01]  /*1d10*/  LDC.64 R4, c[0x0][0x380] ;  /* 0x0000e000ff047b82 */ /* 0x008e220000000a00 */
[----:B------:R-:W-:Y:S01]  /*1d20*/  BSSY.RECONVERGENT B1, `(.L_x_60) ;  /* 0x000000a000017945 */ /* 0x000fe20003800200 */
[----:B--2-4-:R-:W-:-:S07]  /*1d30*/  MOV R11, R21 ;  /* 0x00000015000b7202 */ /* 0x014fce0000000f00 */
.L_x_61:
[----:B0-----:R-:W-:-:S04]  /*1d40*/  IMAD.WIDE R8, R11, 0x4, R4 ;  /* 0x000000040b087825 */ /* 0x001fc800078e0204 */
        /* <DEDUP_REMOVED lines=8> */
.L_x_60:
[----:B------:R0:W-:Y:S02]  /*1dd0*/  STS [R28], R29 ;  /* 0x0000001d1c007388 */ /* 0x0001e40000000800 */
.L_x_59:
[----:B------:R-:W-:Y:S05]  /*1de0*/  BSYNC.RECONVERGENT B0 ;  /* 0x0000000000007941 */ /* 0x000fea0003800200 */
.L_x_58:
[----:B------:R-:W-:Y:S01]  /*1df0*/  BAR.SYNC.DEFER_BLOCKING 0x0 ;  /* 0x0000000000007b1d */ /* 0x000fe20000010000 */
[----:B------:R-:W-:Y:S02]  /*1e00*/  MOV R25, 0x400 ;  /* 0x0000040000197802 */ /* 0x000fe40000000f00 */
[----:B------:R-:W-:Y:S02]  /*1e10*/  @!P1 SHF.R.U32.HI R9, RZ, 0x3, R3 ;  /* 0x00000003ff099819 */ /* 0x000fe40000011603 */
[----:B---34-:R-:W-:Y:S01]  /*1e20*/  @!P1 IADD3 R13, PT, PT, R25, 0x400, RZ ;  /* 0x00000400190d9810 */ /* 0x018fe20007ffe0ff */
[----:B------:R-:W-:Y:S01]  /*1e30*/  BSSY.RECONVERGENT B0, `(.L_x_62) ;  /* 0x000001c000007945 */ /* 0x000fe20003800200 */
[----:B------:R-:W-:Y:S01]  /*1e40*/  @!P1 LOP3.LUT R9, R9, 0x7c, RZ, 0xc0, !PT ;  /* 0x0000007c09099812 */ /* 0x000fe200078ec0ff */
[----:B------:R-:W1:Y:S04]  /*1e50*/  LDS R4, [R28] ;  /* 0x000000001c047984 */ /* 0x000e680000000800 */
[----:B-1----:R-:W1:Y:S02]  /*1e60*/  SHFL.DOWN P3, R5, R4, 0x1, 0x1f ;  /* 0x08201f0004057f89 */ /* 0x002e640000060000 */
[----:B-1----:R-:W-:Y:S01]  /*1e70*/  @P3 FADD R5, R4, R5 ;  /* 0x0000000504053221 */ /* 0x002fe20000000000 */
[----:B------:R-:W-:-:S04]  /*1e80*/  @!P1 LEA R4, R20, R13, 0x18 ;  /* 0x0000000d14049211 */ /* 0x000fc800078ec0ff */
[----:B------:R-:W1:Y:S01]  /*1e90*/  SHFL.DOWN P3, R6, R5, 0x2, 0x1f ;  /* 0x08401f0005067f89 */ /* 0x000e620000060000 */
[----:B------:R-:W-:Y:S01]  /*1ea0*/  @!P1 IADD3 R4, PT, PT, R9, R4, RZ ;  /* 0x0000000409049210 */ /* 0x000fe20007ffe0ff */
[----:B-1----:R-:W-:-:S05]  /*1eb0*/  @P3 FADD R6, R5, R6 ;  /* 0x0000000605063221 */ /* 0x002fca0000000000 */
[----:B------:R-:W1:Y:S02]  /*1ec0*/  SHFL.DOWN P3, R7, R6, 0x4, 0x1f ;  /* 0x08801f0006077f89 */ /* 0x000e640000060000 */
[----:B-1----:R-:W-:-:S05]  /*1ed0*/  @P3 FADD R7, R6, R7 ;  /* 0x0000000706073221 */ /* 0x002fca0000000000 */
[----:B------:R-:W1:Y:S02]  /*1ee0*/  SHFL.DOWN P3, R8, R7, 0x8, 0x1f ;  /* 0x09001f0007087f89 */ /* 0x000e640000060000 */
[----:B-1----:R-:W-:-:S05]  /*1ef0*/  @P3 FADD R8, R7, R8 ;  /* 0x0000000807083221 */ /* 0x002fca0000000000 */
[----:B--2---:R-:W1:Y:S02]  /*1f00*/  SHFL.DOWN P3, R11, R8, 0x10, 0x1f ;  /* 0x0a001f00080b7f89 */ /* 0x004e640000060000 */
[----:B-1----:R-:W-:-:S05]  /*1f10*/  @P3 FADD R11, R8, R11 ;  /* 0x0000000b080b3221 */ /* 0x002fca0000000000 */
[----:B------:R1:W-:Y:S01]  /*1f20*/  @!P1 STS [R4+0x8], R11 ;  /* 0x0000080b04009388 */ /* 0x0003e20000000800 */
[----:B------:R-:W-:Y:S06]  /*1f30*/  BAR.SYNC.DEFER_BLOCKING 0x0 ;  /* 0x0000000000007b1d */ /* 0x000fec0000010000 */
[----:B------:R-:W-:Y:S05]  /*1f40*/  @P0 BRA `(.L_x_63) ;  /* 0x0000000000280947 */ /* 0x000fea0003800000 */
[----:B------:R-:W2:Y:S04]  /*1f50*/  LDS R10, [R22+0x40c] ;  /* 0x00040c00160a7984 */ /* 0x000ea80000000800 */
[----:B-1----:R-:W1:Y:S04]  /*1f60*/  LDS.128 R4, [R22+0x410] ;  /* 0x0004100016047984 */ /* 0x002e680000000c00 */
[----:B------:R-:W3:Y:S01]  /*1f70*/  LDS.64 R8, [R22+0x420] ;  /* 0x0004200016087984 */ /* 0x000ee20000000a00 */
[----:B--2---:R-:W-:-:S04]  /*1f80*/  FADD R11, R11, R10 ;  /* 0x0000000a0b0b7221 */ /* 0x004fc80000000000 */
[----:B-1----:R-:W-:-:S04]  /*1f90*/  FADD R4, R11, R4 ;  /* 0x000000040b047221 */ /* 0x002fc80000000000 */
[----:B------:R-:W-:-:S04]  /*1fa0*/  FADD R5, R4, R5 ;  /* 0x0000000504057221 */ /* 0x000fc80000000000 */
[----:B------:R-:W-:-:S04]  /*1fb0*/  FADD R6, R5, R6 ;  /* 0x0000000605067221 */ /* 0x000fc80000000000 */
[----:B------:R-:W-:-:S04]  /*1fc0*/  FADD R7, R6, R7 ;  /* 0x0000000706077221 */ /* 0x000fc80000000000 */
[----:B---3--:R-:W-:-:S04]  /*1fd0*/  FADD R8, R7, R8 ;  /* 0x0000000807087221 */ /* 0x008fc80000000000 */
[----:B------:R-:W-:-:S07]  /*1fe0*/  FADD R11, R8, R9 ;  /* 0x00000009080b7221 */ /* 0x000fce0000000000 */
.L_x_63:
[----:B------:R-:W-:Y:S05]  /*1ff0*/  BSYNC.RECONVERGENT B0 ;  /* 0x0000000000007941 */ /* 0x000fea0003800200 */
.L_x_62:
[----:B------:R-:W-:Y:S01]  /*2000*/  BAR.SYNC.DEFER_BLOCKING 0x0 ;  /* 0x0000000000007b1d */ /* 0x000fe20000010000 */
[----:B0-----:R-:W-:Y:S02]  /*2010*/  HFMA2 R29, -RZ, RZ, 0, 0 ;  /* 0x00000000ff1d7431 */ /* 0x001fe400000001ff */
        /* <DEDUP_REMOVED lines=13> */
[----:B------:R-:W2:Y:S01]  /*20f0*/  LDC.64 R30, c[0x0][0x380] ;  /* 0x0000e000ff1e7b82 */ /* 0x000ea20000000a00 */
[----:B-1----:R-:W-:-:S06]  /*2100*/  IMAD.WIDE.U32 R4, R3, 0x10, R36 ;  /* 0x0000001003047825 */ /* 0x002fcc00078e0024 */
[----:B------:R-:W3:Y:S01]  /*2110*/  LDG.E.128 R4, desc[UR4][R4.64] ;  /* 0x0000000404047981 */ /* 0x000ee2000c1e1d00 */
[----:B--2---:R-:W-:-:S05]  /*2120*/  IMAD.WIDE.U32 R30, R3, 0x10, R30 ;  /* 0x00000010031e7825 */ /* 0x004fca00078e001e */
[----:B0-----:R-:W3:Y:S01]  /*2130*/  LDG.E.128 R8, desc[UR4][R30.64] ;  /* 0x000000041e087981 */ /* 0x001ee2000c1e1d00 */
        /* <DEDUP_REMOVED lines=12> */
[C-C-:B------:R-:W-:Y:S01]  /*2200*/  IMAD.WIDE R6, R0.reuse, 0x10, R14.reuse ;  /* 0x0000001000067825 */ /* 0x140fe200078e020e */
[----:B------:R-:W2:Y:S03]  /*2210*/  LDG.E.128 R8, desc[UR4][R30.64] ;  /* 0x000000041e087981 */ /* 0x000ea6000c1e1d00 */
[C---:B------:R-:W-:Y:S02]  /*2220*/  IMAD.WIDE R16, R0.reuse, 0x10, R14 ;  /* 0x0000001000107825 */ /* 0x040fe400078e020e */
[----:B------:R-:W2:Y:S02]  /*2230*/  LDG.E.128 R4, desc[UR4][R6.64] ;  /* 0x0000000406047981 */ /* 0x000ea4000c1e1d00 */
        /* <DEDUP_REMOVED lines=16> */
.L_x_67:
[----:B------:R-:W-:Y:S05]  /*2340*/  BSYNC.RECONVERGENT B1 ;  /* 0x0000000000017941 */ /* 0x000fea0003800200 */
.L_x_66:
[----:B------:R-:W-:Y:S04]  /*2350*/  BSSY.RECONVERGENT B1, `(.L_x_68) ;  /* 0x0000031000017945 */ /* 0x000fe80003800200 */
[----:B------:R-:W-:Y:S05]  /*2360*/  @!P2 BRA `(.L_x_69) ;  /* 0x0000000000bca947 */ /* 0x000fea0003800000 */
[C---:B------:R-:W-:Y:S01]  /*2370*/  LEA R35, R0.reuse, R23, 0x1 ;  /* 0x0000001700237211 */ /* 0x040fe200078e08ff */
[----:B------:R-:W-:Y:S01]  /*2380*/  IMAD R33, R0, 0x3, R23 ;  /* 0x0000000300217824 */ /* 0x000fe200078e0217 */
[----:B------:R-:W-:-:S07]  /*2390*/  IADD3 R31, PT, PT, R23, R0, RZ ;  /* 0x00000000171f7210 */ /* 0x000fce0007ffe0ff */
.L_x_70:
[----:B------:R-:W2:Y:S01]  /*23a0*/  LDC.64 R12, c[0x0][0x380] ;  /* 0x0000e000ff0c7b82 */ /* 0x000ea20000000a00 */
[----:B------:R-:W-:-:S05]  /*23b0*/  IMAD.WIDE.U32 R16, R23, 0x10, R36 ;  /* 0x0000001017107825 */ /* 0x000fca00078e0024 */
[----:B-1----:R1:W3:Y:S01]  /*23c0*/  LDG.E.128 R4, desc[UR4][R16.64] ;  /* 0x0000000410047981 */ /* 0x0022e2000c1e1d00 */
[----:B--2---:R-:W-:-:S05]  /*23d0*/  IMAD.WIDE.U32 R14, R23, 0x10, R12 ;  /* 0x00000010170e7825 */ /* 0x004fca00078e000c */
[----:B0-----:R-:W3:Y:S01]  /*23e0*/  LDG.E.128 R8, desc[UR4][R14.64] ;  /* 0x000000040e087981 */ /* 0x001ee2000c1e1d00 */
[----:B------:R-:W-:-:S04]  /*23f0*/  IMAD.WIDE.U32 R18, R31, 0x10, R36 ;  /* 0x000000101f127825 */ /* 0x000fc800078e0024 */
[----:B-1----:R-:W-:-:S04]  /*2400*/  IMAD.WIDE.U32 R16, R31, 0x10, R12 ;  /* 0x000000101f107825 */ /* 0x002fc800078e000c */
[----:B---3--:R-:W-:-:S04]  /*2410*/  FMUL R5, R9, R5 ;  /* 0x0000000509057220 */ /* 0x008fc80000400000 */
        /* <DEDUP_REMOVED lines=36> */
.L_x_69:
[----:B------:R-:W-:Y:S05]  /*2660*/  BSYNC.RECONVERGENT B1 ;  /* 0x0000000000017941 */ /* 0x000fea0003800200 */
.L_x_68:
[----:B------:R2:W-:Y:S02]  /*2670*/  STS [R28], R29 ;  /* 0x0000001d1c007388 */ /* 0x0005e40000000800 */
.L_x_65:
[----:B------:R-:W-:Y:S05]  /*2680*/  BSYNC.RECONVERGENT B0 ;  /* 0x0000000000007941 */ /* 0x000fea0003800200 */
.L_x_64:
[----:B-1----:R-:W1:Y:S01]  /*2690*/  LDC.64 R4, c[0x0][0x380] ;  /* 0x0000e000ff047b82 */ /* 0x002e620000000a00 */
[----:B------:R-:W-:Y:S01]  /*26a0*/  ISETP.GE.AND P2, PT, R21, R2, PT ;  /* 0x000000021500720c */ /* 0x000fe20003f46270 */
[----:B------:R-:W-:-:S12]  /*26b0*/  BSSY.RECONVERGENT B0, `(.L_x_71) ;  /* 0x000000d000007945 */ /* 0x000fd80003800200 */
[----:B------:R-:W-:Y:S05]  /*26c0*/  @P2 BRA `(.L_x_72) ;  /* 0x00000000002c2947 */ /* 0x000fea0003800000 */
[----:B------:R-:W-:Y:S01]  /*26d0*/  BSSY.RECONVERGENT B1, `(.L_x_73) ;  /* 0x0000009000017945 */ /* 0x000fe20003800200 */
.L_x_74:
[----:B-1----:R-:W-:-:S04]  /*26e0*/  IMAD.WIDE R8, R21, 0x4, R4 ;  /* 0x0000000415087825 */ /* 0x002fc800078e0204 */
        /* <DEDUP_REMOVED lines=8> */
.L_x_73:
[----:B------:R3:W-:Y:S02]  /*2770*/  STS [R28], R29 ;  /* 0x0000001d1c007388 */ /* 0x0007e40000000800 */
.L_x_72:
[----:B------:R-:W-:Y:S05]  /*2780*/  BSYNC.RECONVERGENT B0 ;  /* 0x0000000000007941 */ /* 0x000fea0003800200 */
.L_x_71:
[----:B------:R-:W-:Y:S01]  /*2790*/  BAR.SYNC.DEFER_BLOCKING 0x0 ;  /* 0x0000000000007b1d */ /* 0x000fe20000010000 */
[----:B------:R-:W-:Y:S02]  /*27a0*/  @!P1 IADD3 R25, PT, PT, R25, 0x400, RZ ;  /* 0x0000040019199810 */ /* 0x000fe40007ffe0ff */
[----:B------:R-:W-:Y:S02]  /*27b0*/  @!P1 SHF.R.U32.HI R3, RZ, 0x3, R3 ;  /* 0x00000003ff039819 */ /* 0x000fe40000011603 */
[----:B------:R-:W-:Y:S01]  /*27c0*/  @!P1 LEA R20, R20, R25, 0x18 ;  /* 0x0000001914149211 */ /* 0x000fe200078ec0ff */
[----:B------:R-:W-:Y:S01]  /*27d0*/  BSSY.RECONVERGENT B0, `(.L_x_75) ;  /* 0x000001b000007945 */ /* 0x000fe20003800200 */
[----:B------:R-:W-:-:S04]  /*27e0*/  @!P1 LOP3.LUT R3, R3, 0x7c, RZ, 0xc0, !PT ;  /* 0x0000007c03039812 */ /* 0x000fc800078ec0ff */
[----:B------:R-:W-:Y:S01]  /*27f0*/  @!P1 IADD3 R20, PT, PT, R3, R20, RZ ;  /* 0x0000001403149210 */ /* 0x000fe20007ffe0ff */
[----:B0-23--:R-:W1:Y:S04]  /*2800*/  LDS R28, [R28] ;  /* 0x000000001c1c7984 */ /* 0x00de680000000800 */
[----:B-1----:R-:W0:Y:S02]  /*2810*/  SHFL.DOWN P2, R5, R28, 0x1, 0x1f ;  /* 0x08201f001c057f89 */ /* 0x002e240000040000 */
[----:B0-----:R-:W-:-:S05]  /*2820*/  @P2 FADD R5, R28, R5 ;  /* 0x000000051c052221 */ /* 0x001fca0000000000 */
[----:B------:R-:W0:Y:S02]  /*2830*/  SHFL.DOWN P2, R0, R5, 0x2, 0x1f ;  /* 0x08401f0005007f89 */ /* 0x000e240000040000 */
[----:B0-----:R-:W-:-:S05]  /*2840*/  @P2 FADD R0, R5, R0 ;  /* 0x0000000005002221 */ /* 0x001fca0000000000 */
[----:B------:R-:W0:Y:S02]  /*2850*/  SHFL.DOWN P2, R7, R0, 0x4, 0x1f ;  /* 0x08801f0000077f89 */ /* 0x000e240000040000 */
[----:B0-----:R-:W-:-:S05]  /*2860*/  @P2 FADD R7, R0, R7 ;  /* 0x0000000700072221 */ /* 0x001fca0000000000 */
[----:B------:R-:W0:Y:S02]  /*2870*/  SHFL.DOWN P2, R2, R7, 0x8, 0x1f ;  /* 0x09001f0007027f89 */ /* 0x000e240000040000 */
[----:B0-----:R-:W-:-:S05]  /*2880*/  @P2 FADD R2, R7, R2 ;  /* 0x0000000207022221 */ /* 0x001fca0000000000 */
[----:B------:R-:W0:Y:S02]  /*2890*/  SHFL.DOWN P2, R9, R2, 0x10, 0x1f ;  /* 0x0a001f0002097f89 */ /* 0x000e240000040000 */
[----:B0-----:R-:W-:-:S05]  /*28a0*/  @P2 FADD R9, R2, R9 ;  /* 0x0000000902092221 */ /* 0x001fca0000000000 */
[----:B------:R0:W-:Y:S01]  /*28b0*/  @!P1 STS [R20+0x8], R9 ;  /* 0x0000080914009388 */ /* 0x0001e20000000800 */
[----:B------:R-:W-:Y:S06]  /*28c0*/  BAR.SYNC.DEFER_BLOCKING 0x0 ;  /* 0x0000000000007b1d */ /* 0x000fec0000010000 */
[----:B------:R-:W-:Y:S05]  /*28d0*/  @P0 BRA `(.L_x_76) ;  /* 0x0000000000280947 */ /* 0x000fea0003800000 */
[----:B------:R-:W0:Y:S04]  /*28e0*/  LDS R0, [R22+0x40c] ;  /* 0x00040c0016007984 */ /* 0x000e280000000800 */
[----:B------:R-:W1:Y:S04]  /*28f0*/  LDS.128 R4, [R22+0x410] ;  /* 0x0004100016047984 */ /* 0x000e680000000c00 */
[----:B------:R-:W2:Y:S01]  /*2900*/  LDS.64 R2, [R22+0x420] ;  /* 0x0004200016027984 */ /* 0x000ea20000000a00 */
[----:B0-----:R-:W-:-:S04]  /*2910*/  FADD R9, R9, R0 ;  /* 0x0000000009097221 */ /* 0x001fc80000000000 */
[----:B-1----:R-:W-:-:S04]  /*2920*/  FADD R4, R9, R4 ;  /* 0x0000000409047221 */ /* 0x002fc80000000000 */
[----:B------:R-:W-:-:S04]  /*2930*/  FADD R5, R4, R5 ;  /* 0x0000000504057221 */ /* 0x000fc80000000000 */
[----:B------:R-:W-:-:S04]  /*2940*/  FADD R6, R5, R6 ;  /* 0x0000000605067221 */ /* 0x000fc80000000000 */
[----:B------:R-:W-:-:S04]  /*2950*/  FADD R7, R6, R7 ;  /* 0x0000000706077221 */ /* 0x000fc80000000000 */
[----:B--2---:R-:W-:-:S04]  /*2960*/  FADD R2, R7, R2 ;  /* 0x0000000207027221 */ /* 0x004fc80000000000 */
[----:B------:R-:W-:-:S07]  /*2970*/  FADD R9, R2, R3 ;  /* 0x0000000302097221 */ /* 0x000fce0000000000 */
.L_x_76:
[----:B------:R-:W-:Y:S05]  /*2980*/  BSYNC.RECONVERGENT B0 ;  /* 0x0000000000007941 */ /* 0x000fea0003800200 */
.L_x_75:
[----:B------:R-:W-:Y:S06]  /*2990*/  BAR.SYNC.DEFER_BLOCKING 0x0 ;  /* 0x0000000000007b1d */ /* 0x000fec0000010000 */
[----:B------:R-:W-:Y:S02]  /*29a0*/  @!P0 STG.E desc[UR4][R26.64+0xc], R9 ;  /* 0x00000c091a008986 */ /* 0x000fe4000c101904 */
[----:B------:R-:W-:Y:S06]  /*29b0*/  BAR.SYNC.DEFER_BLOCKING 0x0 ;  /* 0x0000000000007b1d */ /* 0x000fec0000010000 */
[----:B------:R-:W-:Y:S05]  /*29c0*/  EXIT ;  /* 0x000000000000794d */ /* 0x000fea0003800000 */
.L_x_77:
        /* <DEDUP_REMOVED lines=11> */
.L_x_79:


//--------------------- .nv.shared._Z23matmul_kernel_cu_fp32_1ILi256ELi4EEvPKfS1_Pfii --------------------------
	.section	.nv.shared._Z23matmul_kernel_cu_fp32_1ILi256ELi4EEvPKfS1_Pfii,"aw",@nobits
	.sectionflags	@""
	.align	4
.nv.shared._Z23matmul_kernel_cu_fp32_1ILi256ELi4EEvPKfS1_Pfii:
	.zero		2092


//--------------------- .nv.shared.reserved.0     --------------------------
	.section	.nv.shared.reserved.0,"aw",@nobits
	.weak		__nv_reservedSMEM_offset_0_alias
	.size		__nv_reservedSMEM_offset_0_alias, 0, 64
	.other		__nv_reservedSMEM_offset_0_alias,@"STO_CUDA_RESERVED_SHARED STV_DEFAULT"
__nv_reservedSMEM_offset_0_alias:
	.zero		0
	.zero		64


//--------------------- .nv.global                --------------------------
	.section	.nv.global,"aw",@nobits
.nv.global:
	.type		_ZN30_INTERNAL_d9da41df_4_k_cu_main4cuda3std3__48in_placeE,@object
	.size		_ZN30_INTERNAL_d9da41df_4_k_cu_main4cuda3std3__48in_placeE,(_ZN30_INTERNAL_d9da41df_4_k_cu_main4cuda3std6ranges3__45__cpo8distanceE - _ZN30_INTERNAL_d9da41df_4_k_cu_main4cuda3std3__48in_placeE)
_ZN30_INTERNAL_d9da41df_4_k_cu_main4cuda3std3__48in_placeE:
	.zero		1
	.type		_ZN30_INTERNAL_d9da41df_4_k_cu_main4cuda3std6ranges3__45__cpo8distanceE,@object
	.size		_ZN30_INTERNAL_d9da41df_4_k_cu_main4cuda3std6ranges3__45__cpo8distanceE,(_ZN30_INTERNAL_d9da41df_4_k_cu_main4cuda3std3__45__cpo6cbeginE - _ZN30_INTERNAL_d9da41df_4_k_cu_main4cuda3std6ranges3__45__cpo8distanceE)
_ZN30_INTERNAL_d9da41df_4_k_cu_main4cuda3std6ranges3__45__cpo8distanceE:
	.zero		1
	.type		_ZN30_INTERNAL_d9da41df_4_k_cu_main4cuda3std3__45__cpo6cbeginE,@object
	.size		_ZN30_INTERNAL_d9da41df_4_k_cu_main4cuda3std3__45__cpo6cbeginE,(_ZN30_INTERNAL_d9da41df_4_k_cu_main4cuda3std6ranges3__45__cpo7advanceE - _ZN30_INTERNAL_d9da41df_4_k_cu_main4cuda3std3__45__cpo6cbeginE)
_ZN30_INTERNAL_d9da41df_4_k_cu_main4cuda3std3__45__cpo6cbeginE:
	.zero		1
	.type		_ZN30_INTERNAL_d9da41df_4_k_cu_main4cuda3std6ranges3__45__cpo7advanceE,@object
	.size		_ZN30_INTERNAL_d9da41df_4_k_cu_main4cuda3std6ranges3__45__cpo7advanceE,(_ZN30_INTERNAL_d9da41df_4_k_cu_main4cuda3std3__45__cpo7crbeginE - _ZN30_INTERNAL_d9da41df_4_k_cu_main4cuda3std6ranges3__45__cpo7advanceE)
_ZN30_INTERNAL_d9da41df_4_k_cu_main4cuda3std6ranges3__45__cpo7advanceE:
	.zero		1
	.type		_ZN30_INTERNAL_d9da41df_4_k_cu_main4cuda3std3__45__cpo7crbeginE,@object
	.size		_ZN30_INTERNAL_d9da41df_4_k_cu_main4cuda3std3__45__cpo7crbeginE,(_ZN30_INTERNAL_d9da41df_4_k_cu_main4cuda3std6ranges3__45__cpo4dataE - _ZN30_INTERNAL_d9da41df_4_k_cu_main4cuda3std3__45__cpo7crbeginE)
_ZN30_INTERNAL_d9da41df_4_k_cu_main4cuda3std3__45__cpo7crbeginE:
	.zero		1
	.type		_ZN30_INTERNAL_d9da41df_4_k_cu_main4cuda3std6ranges3__45__cpo4dataE,@object
	.size		_ZN30_INTERNAL_d9da41df_4_k_cu_main4cuda3std6ranges3__45__cpo4dataE,(_ZN30_INTERNAL_d9da41df_4_k_cu_main4cuda3std6ranges3__45__cpo5beginE - _ZN30_INTERNAL_d9da41df_4_k_cu_main4cuda3std6ranges3__45__cpo4dataE)
_ZN30_INTERNAL_d9da41df_4_k_cu_main4cuda3std6ranges3__45__cpo4dataE:
	.zero		1
	.type		_ZN30_INTERNAL_d9da41df_4_k_cu_main4cuda3std6ranges3__45__cpo5beginE,@object
	.size		_ZN30_INTERNAL_d9da41df_4_k_cu_main4cuda3std6ranges3__45__cpo5beginE,(_ZN30_INTERNAL_d9da41df_4_k_cu_main4cuda3std3__432_GLOBAL__N__d9da41df_4_k_cu_main6ignoreE - _ZN30_INTERNAL_d9da41df_4_k_cu_main4cuda3std6ranges3__45__cpo5beginE)
_ZN30_INTERNAL_d9da41df_4_k_cu_main4cuda3std6ranges3__45__cpo5beginE:
	.zero		1
	.type		_ZN30_INTERNAL_d9da41df_4_k_cu_main4cuda3std3__432_GLOBAL__N__d9da41df_4_k_cu_main6ignoreE,@object
	.size		_ZN30_INTERNAL_d9da41df_4_k_cu_main4cuda3std3__432_GLOBAL__N__d9da41df_4_k_cu_main6ignoreE,(_ZN30_INTERNAL_d9da41df_4_k_cu_main4cuda3std6ranges3__45__cpo4sizeE - _ZN30_INTERNAL_d9da41df_4_k_cu_main4cuda3std3__432_GLOBAL__N__d9da41df_4_k_cu_main6ignoreE)
_ZN30_INTERNAL_d9da41df_4_k_cu_main4cuda3std3__432_GLOBAL__N__d9da41df_4_k_cu_main6ignoreE:
	.zero		1
	.type		_ZN30_INTERNAL_d9da41df_4_k_cu_main4cuda3std6ranges3__45__cpo4sizeE,@object
	.size		_ZN30_INTERNAL_d9da41df_4_k_cu_main4cuda3std6ranges3__45__cpo4sizeE,(_ZN30_INTERNAL_d9da41df_4_k_cu_main4cuda3std3__45__cpo5beginE - _ZN30_INTERNAL_d9da41df_4_k_cu_main4cuda3std6ranges3__45__cpo4sizeE)
_ZN30_INTERNAL_d9da41df_4_k_cu_main4cuda3std6ranges3__45__cpo4sizeE:
	.zero		1
	.type		_ZN30_INTERNAL_d9da41df_4_k_cu_main4cuda3std3__45__cpo5beginE,@object
	.size		_ZN30_INTERNAL_d9da41df_4_k_cu_main4cuda3std3__45__cpo5beginE,(_ZN30_INTERNAL_d9da41df_4_k_cu_main4cuda3std6ranges3__45__cpo6cbeginE - _ZN30_INTERNAL_d9da41df_4_k_cu_main4cuda3std3__45__cpo5beginE)
_ZN30_INTERNAL_d9da41df_4_k_cu_main4cuda3std3__45__cpo5beginE:
	.zero		1
	.type		_ZN30_INTERNAL_d9da41df_4_k_cu_main4cuda3std6ranges3__45__cpo6cbeginE,@object
	.size		_ZN30_INTERNAL_d9da41df_4_k_cu_main4cuda3std6ranges3__45__cpo6cbeginE,(_ZN30_INTERNAL_d9da41df_4_k_cu_main4cuda3std3__45__cpo6rbeginE - _ZN30_INTERNAL_d9da41df_4_k_cu_main4cuda3std6ranges3__45__cpo6cbeginE)
_ZN30_INTERNAL_d9da41df_4_k_cu_main4cuda3std6ranges3__45__cpo6cbeginE:
	.zero		1
	.type		_ZN30_INTERNAL_d9da41df_4_k_cu_main4cuda3std3__45__cpo6rbeginE,@object
	.size		_ZN30_INTERNAL_d9da41df_4_k_cu_main4cuda3std3__45__cpo6rbeginE,(_ZN30_INTERNAL_d9da41df_4_k_cu_main4cuda3std6ranges3__45__cpo4nextE - _ZN30_INTERNAL_d9da41df_4_k_cu_main4cuda3std3__45__cpo6rbeginE)
_ZN30_INTERNAL_d9da41df_4_k_cu_main4cuda3std3__45__cpo6rbeginE:
	.zero		1
	.type		_ZN30_INTERNAL_d9da41df_4_k_cu_main4cuda3std6ranges3__45__cpo4nextE,@object
	.size		_ZN30_INTERNAL_d9da41df_4_k_cu_main4cuda3std6ranges3__45__cpo4nextE,(_ZN30_INTERNAL_d9da41df_4_k_cu_main4cuda3std6ranges3__45__cpo4swapE - _ZN30_INTERNAL_d9da41df_4_k_cu_main4cuda3std6ranges3__45__cpo4nextE)
_ZN30_INTERNAL_d9da41df_4_k_cu_main4cuda3std6ranges3__45__cpo4nextE:
	.zero		1
	.type		_ZN30_INTERNAL_d9da41df_4_k_cu_main4cuda3std6ranges3__45__cpo4swapE,@object
	.size		_ZN30_INTERNAL_d9da41df_4_k_cu_main4cuda3std6ranges3__45__cpo4swapE,(_ZN30_INTERNAL_d9da41df_4_k_cu_main4cuda3std3__420unreachable_sentinelE - _ZN30_INTERNAL_d9da41df_4_k_cu_main4cuda3std6ranges3__45__cpo4swapE)
_ZN30_INTERNAL_d9da41df_4_k_cu_main4cuda3std6ranges3__45__cpo4swapE:
	.zero		1
	.type		_ZN30_INTERNAL_d9da41df_4_k_cu_main4cuda3std3__420unreachable_sentinelE,@object
	.size		_ZN30_INTERNAL_d9da41df_4_k_cu_main4cuda3std3__420unreachable_sentinelE,(_ZN30_INTERNAL_d9da41df_4_k_cu_main6thrust24THRUST_300001_SM_1000_NS6system6detail10sequential3seqE - _ZN30_INTERNAL_d9da41df_4_k_cu_main4cuda3std3__420unreachable_sentinelE)
_ZN30_INTERNAL_d9da41df_4_k_cu_main4cuda3std3__420unreachable_sentinelE:
	.zero		1
	.type		_ZN30_INTERNAL_d9da41df_4_k_cu_main6thrust24THRUST_300001_SM_1000_NS6system6detail10sequential3seqE,@object
	.size		_ZN30_INTERNAL_d9da41df_4_k_cu_main6thrust24THRUST_300001_SM_1000_NS6system6detail10sequential3seqE,(_ZN30_INTERNAL_d9da41df_4_k_cu_main4cuda3std3__45__cpo4cendE - _ZN30_INTERNAL_d9da41df_4_k_cu_main6thrust24THRUST_300001_SM_1000_NS6system6detail10sequential3seqE)
_ZN30_INTERNAL_d9da41df_4_k_cu_main6thrust24THRUST_300001_SM_1000_NS6system6detail10sequential3seqE:
	.zero		1
	.type		_ZN30_INTERNAL_d9da41df_4_k_cu_main4cuda3std3__45__cpo4cendE,@object
	.size		_ZN30_INTERNAL_d9da41df_4_k_cu_main4cuda3std3__45__cpo4cendE,(_ZN30_INTERNAL_d9da41df_4_k_cu_main4cuda3std6ranges3__45__cpo9iter_swapE - _ZN30_INTERNAL_d9da41df_4_k_cu_main4cuda3std3__45__cpo4cendE)
_ZN30_INTERNAL_d9da41df_4_k_cu_main4cuda3std3__45__cpo4cendE:
	.zero		1
	.type		_ZN30_INTERNAL_d9da41df_4_k_cu_main4cuda3std6ranges3__45__cpo9iter_swapE,@object
	.size		_ZN30_INTERNAL_d9da41df_4_k_cu_main4cuda3std6ranges3__45__cpo9iter_swapE,(_ZN30_INTERNAL_d9da41df_4_k_cu_main4cuda3std3__45__cpo5crendE - _ZN30_INTERNAL_d9da41df_4_k_cu_main4cuda3std6ranges3__45__cpo9iter_swapE)
_ZN30_INTERNAL_d9da41df_4_k_cu_main4cuda3std6ranges3__45__cpo9iter_swapE:
	.zero		1
	.type		_ZN30_INTERNAL_d9da41df_4_k_cu_main4cuda3std3__45__cpo5crendE,@object
	.size		_ZN30_INTERNAL_d9da41df_4_k_cu_main4cuda3std3__45__cpo5crendE,(_ZN30_INTERNAL_d9da41df_4_k_cu_main4cuda3std6ranges3__45__cpo5cdataE - _ZN30_INTERNAL_d9da41df_4_k_cu_main4cuda3std3__45__cpo5crendE)
_ZN30_INTERNAL_d9da41df_4_k_cu_main4cuda3std3__45__cpo5crendE:
	.zero		1
	.type		_ZN30_INTERNAL_d9da41df_4_k_cu_main4cuda3std6ranges3__45__cpo5cdataE,@object
	.size		_ZN30_INTERNAL_d9da41df_4_k_cu_main4cuda3std6ranges3__45__cpo5cdataE,(_ZN30_INTERNAL_d9da41df_4_k_cu_main4cuda3std6ranges3__45__cpo3endE - _ZN30_INTERNAL_d9da41df_4_k_cu_main4cuda3std6ranges3__45__cpo5cdataE)
_ZN30_INTERNAL_d9da41df_4_k_cu_main4cuda3std6ranges3__45__cpo5cdataE:
	.zero		1
	.type		_ZN30_INTERNAL_d9da41df_4_k_cu_main4cuda3std6ranges3__45__cpo3endE,@object
	.size		_ZN30_INTERNAL_d9da41df_4_k_cu_main4cuda3std6ranges3__45__cpo3endE,(_ZN30_INTERNAL_d9da41df_4_k_cu_main4cuda3std3__419piecewise_constructE - _ZN30_INTERNAL_d9da41df_4_k_cu_main4cuda3std6ranges3__45__cpo3endE)
_ZN30_INTERNAL_d9da41df_4_k_cu_main4cuda3std6ranges3__45__cpo3endE:
	.zero		1
	.type		_ZN30_INTERNAL_d9da41df_4_k_cu_main4cuda3std3__419piecewise_constructE,@object
	.size		_ZN30_INTERNAL_d9da41df_4_k_cu_main4cuda3std3__419piecewise_constructE,(_ZN30_INTERNAL_d9da41df_4_k_cu_main4cuda3std6ranges3__45__cpo5ssizeE - _ZN30_INTERNAL_d9da41df_4_k_cu_main4cuda3std3__419piecewise_constructE)
_ZN30_INTERNAL_d9da41df_4_k_cu_main4cuda3std3__419piecewise_constructE:
	.zero		1
	.type		_ZN30_INTERNAL_d9da41df_4_k_cu_main4cuda3std6ranges3__45__cpo5ssizeE,@object
	.size		_ZN30_INTERNAL_d9da41df_4_k_cu_main4cuda3std6ranges3__45__cpo5ssizeE,(_ZN30_INTERNAL_d9da41df_4_k_cu_main4cuda3std3__45__cpo3endE - _ZN30_INTERNAL_d9da41df_4_k_cu_main4cuda3std6ranges3__45__cpo5ssizeE)
_ZN30_INTERNAL_d9da41df_4_k_cu_main4cuda3std6ranges3__45__cpo5ssizeE:
	.zero		1
	.type		_ZN30_INTERNAL_d9da41df_4_k_cu_main4cuda3std3__45__cpo3endE,@object
	.size		_ZN30_INTERNAL_d9da41df_4_k_cu_main4cuda3std3__45__cpo3endE,(_ZN30_INTERNAL_d9da41df_4_k_cu_main4cuda3std6ranges3__45__cpo4cendE - _ZN30_INTERNAL_d9da41df_4_k_cu_main4cuda3std3__45__cpo3endE)
_ZN30_INTERNAL_d9da41df_4_k_cu_main4cuda3std3__45__cpo3endE:
	.zero		1
	.type		_ZN30_INTERNAL_d9da41df_4_k_cu_main4cuda3std6ranges3__45__cpo4cendE,@object
	.size		_ZN30_INTERNAL_d9da41df_4_k_cu_main4cuda3std6ranges3__45__cpo4cendE,(_ZN30_INTERNAL_d9da41df_4_k_cu_main4cuda3std3__45__cpo4rendE - _ZN30_INTERNAL_d9da41df_4_k_cu_main4cuda3std6ranges3__45__cpo4cendE)
_ZN30_INTERNAL_d9da41df_4_k_cu_main4cuda3std6ranges3__45__cpo4cendE:
	.zero		1
	.type		_ZN30_INTERNAL_d9da41df_4_k_cu_main4cuda3std3__45__cpo4rendE,@object
	.size		_ZN30_INTERNAL_d9da41df_4_k_cu_main4cuda3std3__45__cpo4rendE,(_ZN30_INTERNAL_d9da41df_4_k_cu_main4cuda3std6ranges3__45__cpo4prevE - _ZN30_INTERNAL_d9da41df_4_k_cu_main4cuda3std3__45__cpo4rendE)
_ZN30_INTERNAL_d9da41df_4_k_cu_main4cuda3std3__45__cpo4rendE:
	.zero		1
	.type		_ZN30_INTERNAL_d9da41df_4_k_cu_main4cuda3std6ranges3__45__cpo4prevE,@object
	.size		_ZN30_INTERNAL_d9da41df_4_k_cu_main4cuda3std6ranges3__45__cpo4prevE,(_ZN30_INTERNAL_d9da41df_4_k_cu_main4cuda3std6ranges3__45__cpo9iter_moveE - _ZN30_INTERNAL_d9da41df_4_k_cu_main4cuda3std6ranges3__45__cpo4prevE)
_ZN30_INTERNAL_d9da41df_4_k_cu_main4cuda3std6ranges3__45__cpo4prevE:
	.zero		1
	.type		_ZN30_INTERNAL_d9da41df_4_k_cu_main4cuda3std6ranges3__45__cpo9iter_moveE,@object
	.size		_ZN30_INTERNAL_d9da41df_4_k_cu_main4cuda3std6ranges3__45__cpo9iter_moveE,(.L_13 - _ZN30_INTERNAL_d9da41df_4_k_cu_main4cuda3std6ranges3__45__cpo9iter_moveE)
_ZN30_INTERNAL_d9da41df_4_k_cu_main4cuda3std6ranges3__45__cpo9iter_moveE:
	.zero		1
.L_13:


//--------------------- .nv.shared._Z21matmul_kernel_cu_fp32ILi256ELi4EEvPKfS1_Pfii --------------------------
	.section	.nv.shared._Z21matmul_kernel_cu_fp32ILi256ELi4EEvPKfS1_Pfii,"aw",@nobits
	.sectionflags	@""
	.align	4
.nv.shared._Z21matmul_kernel_cu_fp32ILi256ELi4EEvPKfS1_Pfii:
	.zero		2092


//--------------------- .nv.constant0._Z23matmul_kernel_cu_fp32_1ILi256ELi4EEvPKfS1_Pfii --------------------------
	.section	.nv.constant0._Z23matmul_kernel_cu_fp32_1ILi256ELi4EEvPKfS1_Pfii,"a",@progbits
	.sectionflags	@""
	.align	4
.nv.constant0._Z23matmul_kernel_cu_fp32_1ILi256ELi4EEvPKfS1_Pfii:
	.zero		928


//--------------------- .nv.constant0._Z21matmul_kernel_cu_fp32ILi256ELi4EEvPKfS1_Pfii --------------------------
	.section	.nv.constant0._Z21matmul_kernel_cu_fp32ILi256ELi4EEvPKfS1_Pfii,"a",@progbits
	.sectionflags	@""
	.align	4
.nv.constant0._Z21matmul_kernel_cu_fp32ILi256ELi4EEvPKfS1_Pfii:
	.zero		928


//--------------------- SYMBOLS --------------------------

	.type		.nv.reservedSmem.offset0,@object
	.size		.nv.reservedSmem.offset0,0x4
	.type		.nv.reservedSmem.cap,@object
	.size		.nv.reservedSmem.cap,0x4
